//
// Generated by NVIDIA NVVM Compiler
//
// Compiler Build ID: CL-36424714
// Cuda compilation tools, release 13.0, V13.0.88
// Based on NVVM 20.0.0
//

.version 9.0
.target sm_100
.address_size 64

	// .globl	_Z23bruteforce_kernel_fixedP6ResultPiy
.global .align 4 .b8 precalc_xorwow_matrix[102400];
.global .align 4 .b8 precalc_xorwow_offset_matrix[102400];
.global .align 4 .b8 mrg32k3aM1[2304];
.global .align 4 .b8 mrg32k3aM2[2304];
.global .align 4 .b8 mrg32k3aM1SubSeq[2016];
.global .align 4 .b8 mrg32k3aM2SubSeq[2016];
.global .align 4 .b8 mrg32k3aM1Seq[2304];
.global .align 4 .b8 mrg32k3aM2Seq[2304];
.const .align 8 .b8 __cr_lgamma_table[72];
.const .align 1 .b8 d_secp256k1_n[32] = {255, 255, 255, 255, 255, 255, 255, 255, 255, 255, 255, 255, 255, 255, 255, 254, 186, 174, 220, 230, 175, 72, 160, 59, 191, 210, 94, 140, 208, 54, 65, 65};
.const .align 1 .b8 d_target_hashes[20000];
.const .align 4 .u32 d_num_targets;
// _ZZ23bruteforce_kernel_fixedP6ResultPiyE9s_targets has been demoted

.visible .entry _Z23bruteforce_kernel_fixedP6ResultPiy(
	.param .u64 .ptr .align 1 _Z23bruteforce_kernel_fixedP6ResultPiy_param_0,
	.param .u64 .ptr .align 1 _Z23bruteforce_kernel_fixedP6ResultPiy_param_1,
	.param .u64 _Z23bruteforce_kernel_fixedP6ResultPiy_param_2
)
{
	.local .align 4 .b8 	__local_depot0[20];
	.reg .b64 	%SP;
	.reg .b64 	%SPL;
	.reg .pred 	%p<168>;
	.reg .b16 	%rs<616>;
	.reg .b32 	%r<499>;
	.reg .b64 	%rd<42>;
	// demoted variable
	.shared .align 1 .b8 _ZZ23bruteforce_kernel_fixedP6ResultPiyE9s_targets[5120];
	mov.u64 	%SPL, __local_depot0;
	ld.param.u64 	%rd7, [_Z23bruteforce_kernel_fixedP6ResultPiy_param_2];
	add.u64 	%rd1, %SPL, 0;
	mov.u32 	%r124, %ctaid.x;
	mov.u32 	%r1, %ntid.x;
	mov.u32 	%r480, %tid.x;
	mad.lo.s32 	%r3, %r124, %r1, %r480;
	ld.const.u32 	%r125, [d_num_targets];
	min.s32 	%r5, %r125, 256;
	mul.lo.s32 	%r6, %r5, 20;
	setp.ge.s32 	%p1, %r480, %r6;
	@%p1 bra 	$L__BB0_7;
	add.s32 	%r126, %r480, %r1;
	max.u32 	%r127, %r6, %r126;
	setp.lt.u32 	%p2, %r126, %r6;
	selp.u32 	%r128, 1, 0, %p2;
	add.s32 	%r129, %r126, %r128;
	sub.s32 	%r130, %r127, %r129;
	div.u32 	%r131, %r130, %r1;
	add.s32 	%r7, %r131, %r128;
	and.b32  	%r132, %r7, 3;
	setp.eq.s32 	%p3, %r132, 3;
	@%p3 bra 	$L__BB0_4;
	add.s32 	%r134, %r7, 1;
	and.b32  	%r8, %r134, 3;
	mov.b32 	%r479, 0;
	mov.u64 	%rd10, d_target_hashes;
$L__BB0_3:
	.pragma "nounroll";
	mul.hi.u32 	%r135, %r480, -858993459;
	shr.u32 	%r136, %r135, 4;
	mul.lo.s32 	%r137, %r136, 20;
	sub.s32 	%r138, %r480, %r137;
	mul.wide.u32 	%rd9, %r136, 20;
	add.s64 	%rd11, %rd10, %rd9;
	cvt.u64.u32 	%rd12, %r138;
	add.s64 	%rd13, %rd11, %rd12;
	ld.const.u8 	%rs179, [%rd13];
	mov.u32 	%r139, _ZZ23bruteforce_kernel_fixedP6ResultPiyE9s_targets;
	add.s32 	%r140, %r139, %r137;
	add.s32 	%r141, %r140, %r138;
	st.shared.u8 	[%r141], %rs179;
	add.s32 	%r480, %r480, %r1;
	add.s32 	%r479, %r479, 1;
	setp.ne.s32 	%p4, %r479, %r8;
	@%p4 bra 	$L__BB0_3;
$L__BB0_4:
	setp.lt.u32 	%p5, %r7, 3;
	@%p5 bra 	$L__BB0_7;
	mov.u64 	%rd15, d_target_hashes;
	mov.u32 	%r146, _ZZ23bruteforce_kernel_fixedP6ResultPiyE9s_targets;
$L__BB0_6:
	mul.hi.u32 	%r142, %r480, -858993459;
	shr.u32 	%r143, %r142, 4;
	mul.lo.s32 	%r144, %r143, 20;
	sub.s32 	%r145, %r480, %r144;
	mul.wide.u32 	%rd14, %r143, 20;
	add.s64 	%rd16, %rd15, %rd14;
	cvt.u64.u32 	%rd17, %r145;
	add.s64 	%rd18, %rd16, %rd17;
	ld.const.u8 	%rs180, [%rd18];
	add.s32 	%r147, %r146, %r144;
	add.s32 	%r148, %r147, %r145;
	st.shared.u8 	[%r148], %rs180;
	add.s32 	%r149, %r480, %r1;
	mul.hi.u32 	%r150, %r149, -858993459;
	shr.u32 	%r151, %r150, 4;
	mul.lo.s32 	%r152, %r151, 20;
	sub.s32 	%r153, %r149, %r152;
	mul.wide.u32 	%rd19, %r151, 20;
	add.s64 	%rd20, %rd15, %rd19;
	cvt.u64.u32 	%rd21, %r153;
	add.s64 	%rd22, %rd20, %rd21;
	ld.const.u8 	%rs181, [%rd22];
	add.s32 	%r154, %r146, %r152;
	add.s32 	%r155, %r154, %r153;
	st.shared.u8 	[%r155], %rs181;
	add.s32 	%r156, %r149, %r1;
	mul.hi.u32 	%r157, %r156, -858993459;
	shr.u32 	%r158, %r157, 4;
	mul.lo.s32 	%r159, %r158, 20;
	sub.s32 	%r160, %r156, %r159;
	mul.wide.u32 	%rd23, %r158, 20;
	add.s64 	%rd24, %rd15, %rd23;
	cvt.u64.u32 	%rd25, %r160;
	add.s64 	%rd26, %rd24, %rd25;
	ld.const.u8 	%rs182, [%rd26];
	add.s32 	%r161, %r146, %r159;
	add.s32 	%r162, %r161, %r160;
	st.shared.u8 	[%r162], %rs182;
	add.s32 	%r163, %r156, %r1;
	mul.hi.u32 	%r164, %r163, -858993459;
	shr.u32 	%r165, %r164, 4;
	mul.lo.s32 	%r166, %r165, 20;
	sub.s32 	%r167, %r163, %r166;
	mul.wide.u32 	%rd27, %r165, 20;
	add.s64 	%rd28, %rd15, %rd27;
	cvt.u64.u32 	%rd29, %r167;
	add.s64 	%rd30, %rd28, %rd29;
	ld.const.u8 	%rs183, [%rd30];
	add.s32 	%r168, %r146, %r166;
	add.s32 	%r169, %r168, %r167;
	st.shared.u8 	[%r169], %rs183;
	add.s32 	%r480, %r163, %r1;
	setp.lt.s32 	%p6, %r480, %r6;
	@%p6 bra 	$L__BB0_6;
$L__BB0_7:
	bar.sync 	0;
	cvt.s64.s32 	%rd2, %r3;
	add.s64 	%rd31, %rd7, %rd2;
	cvt.u32.u64 	%r170, %rd31;
	xor.b32  	%r171, %r170, -1429050551;
	mul.lo.s32 	%r172, %r171, 1099087573;
	{ .reg .b32 tmp; mov.b64 {tmp, %r173}, %rd31; }
	xor.b32  	%r174, %r173, -136515619;
	mul.lo.s32 	%r175, %r174, -1703105765;
	add.s32 	%r176, %r172, %r175;
	add.s32 	%r483, %r176, 6615241;
	add.s32 	%r484, %r172, 123456789;
	xor.b32  	%r485, %r172, 362436069;
	add.s32 	%r486, %r175, 521288629;
	xor.b32  	%r487, %r175, 88675123;
	add.s32 	%r488, %r172, 5783321;
	setp.gt.s32 	%p7, %r125, 0;
	@%p7 bra 	$L__BB0_75;
	ld.const.u8 	%rs1, [d_secp256k1_n+31];
	ld.const.u8 	%rs2, [d_secp256k1_n+30];
	ld.const.u8 	%rs3, [d_secp256k1_n+29];
	ld.const.u8 	%rs4, [d_secp256k1_n+28];
	ld.const.u8 	%rs5, [d_secp256k1_n+27];
	ld.const.u8 	%rs6, [d_secp256k1_n+26];
	ld.const.u8 	%rs7, [d_secp256k1_n+25];
	ld.const.u8 	%rs8, [d_secp256k1_n+24];
	ld.const.u8 	%rs9, [d_secp256k1_n+23];
	ld.const.u8 	%rs10, [d_secp256k1_n+22];
	ld.const.u8 	%rs11, [d_secp256k1_n+21];
	ld.const.u8 	%rs12, [d_secp256k1_n+20];
	ld.const.u8 	%rs13, [d_secp256k1_n+19];
	ld.const.u8 	%rs14, [d_secp256k1_n+18];
	ld.const.u8 	%rs15, [d_secp256k1_n+17];
	ld.const.u8 	%rs16, [d_secp256k1_n+16];
	ld.const.u8 	%rs17, [d_secp256k1_n+15];
	ld.const.u8 	%rs18, [d_secp256k1_n+14];
	ld.const.u8 	%rs19, [d_secp256k1_n+13];
	ld.const.u8 	%rs20, [d_secp256k1_n+12];
	ld.const.u8 	%rs21, [d_secp256k1_n+11];
	ld.const.u8 	%rs22, [d_secp256k1_n+10];
	ld.const.u8 	%rs23, [d_secp256k1_n+9];
	ld.const.u8 	%rs24, [d_secp256k1_n+8];
	ld.const.u8 	%rs25, [d_secp256k1_n+7];
	ld.const.u8 	%rs26, [d_secp256k1_n+6];
	ld.const.u8 	%rs27, [d_secp256k1_n+5];
	ld.const.u8 	%rs28, [d_secp256k1_n+4];
	ld.const.u8 	%rs29, [d_secp256k1_n+3];
	ld.const.u8 	%rs30, [d_secp256k1_n+2];
	ld.const.u8 	%rs31, [d_secp256k1_n+1];
	mov.b32 	%r491, 0;
	ld.const.u8 	%rs32, [d_secp256k1_n];
$L__BB0_9:
	shr.u32 	%r178, %r484, 2;
	xor.b32  	%r179, %r178, %r484;
	shl.b32 	%r180, %r488, 4;
	shl.b32 	%r181, %r179, 1;
	xor.b32  	%r182, %r180, %r181;
	xor.b32  	%r183, %r182, %r488;
	xor.b32  	%r184, %r183, %r179;
	add.s32 	%r185, %r483, %r184;
	add.s32 	%r186, %r185, 362437;
	shr.u32 	%r187, %r485, 2;
	xor.b32  	%r188, %r187, %r485;
	shl.b32 	%r189, %r184, 4;
	shl.b32 	%r190, %r188, 1;
	xor.b32  	%r191, %r189, %r190;
	xor.b32  	%r192, %r191, %r184;
	xor.b32  	%r194, %r192, %r188;
	add.s32 	%r195, %r483, %r194;
	add.s32 	%r50, %r195, 724874;
	shr.u32 	%r196, %r486, 2;
	xor.b32  	%r197, %r196, %r486;
	shl.b32 	%r198, %r194, 4;
	shl.b32 	%r199, %r197, 1;
	xor.b32  	%r200, %r198, %r199;
	xor.b32  	%r201, %r200, %r194;
	xor.b32  	%r202, %r201, %r197;
	add.s32 	%r203, %r483, %r202;
	add.s32 	%r51, %r203, 1087311;
	shr.u32 	%r204, %r487, 2;
	xor.b32  	%r205, %r204, %r487;
	shl.b32 	%r206, %r202, 4;
	shl.b32 	%r207, %r205, 1;
	xor.b32  	%r208, %r206, %r207;
	xor.b32  	%r209, %r208, %r202;
	xor.b32  	%r484, %r209, %r205;
	add.s32 	%r210, %r483, %r484;
	add.s32 	%r53, %r210, 1449748;
	shr.u32 	%r211, %r488, 2;
	xor.b32  	%r212, %r211, %r488;
	shl.b32 	%r213, %r484, 4;
	shl.b32 	%r214, %r212, 1;
	xor.b32  	%r215, %r213, %r214;
	xor.b32  	%r216, %r215, %r484;
	xor.b32  	%r485, %r216, %r212;
	add.s32 	%r217, %r483, %r485;
	add.s32 	%r55, %r217, 1812185;
	shr.u32 	%r218, %r184, 2;
	xor.b32  	%r219, %r218, %r184;
	shl.b32 	%r220, %r485, 4;
	shl.b32 	%r221, %r219, 1;
	xor.b32  	%r222, %r220, %r221;
	xor.b32  	%r223, %r222, %r485;
	xor.b32  	%r486, %r223, %r219;
	add.s32 	%r225, %r483, %r486;
	add.s32 	%r57, %r225, 2174622;
	shr.u32 	%r226, %r194, 2;
	xor.b32  	%r227, %r226, %r194;
	shl.b32 	%r228, %r486, 4;
	shl.b32 	%r229, %r227, 1;
	xor.b32  	%r230, %r228, %r229;
	xor.b32  	%r231, %r230, %r486;
	xor.b32  	%r487, %r231, %r227;
	add.s32 	%r232, %r483, %r487;
	add.s32 	%r59, %r232, 2537059;
	shr.u32 	%r233, %r202, 2;
	xor.b32  	%r234, %r233, %r202;
	shl.b32 	%r235, %r487, 4;
	shl.b32 	%r236, %r234, 1;
	xor.b32  	%r237, %r235, %r236;
	xor.b32  	%r238, %r237, %r487;
	xor.b32  	%r488, %r238, %r234;
	add.s32 	%r483, %r483, 2899496;
	add.s32 	%r62, %r488, %r483;
	shr.u32 	%r239, %r186, 24;
	cvt.u16.u32 	%rs147, %r50;
	shr.u32 	%r63, %r50, 8;
	cvt.u16.u32 	%rs148, %r63;
	shr.u32 	%r64, %r50, 16;
	{ .reg .b16 tmp; mov.b32 {tmp, %rs149}, %r50; }
	shr.u32 	%r65, %r50, 24;
	cvt.u16.u32 	%rs150, %r65;
	cvt.u16.u32 	%rs151, %r51;
	shr.u32 	%r66, %r51, 8;
	cvt.u16.u32 	%rs152, %r66;
	shr.u32 	%r67, %r51, 16;
	{ .reg .b16 tmp; mov.b32 {tmp, %rs153}, %r51; }
	shr.u32 	%r68, %r51, 24;
	cvt.u16.u32 	%rs154, %r68;
	cvt.u16.u32 	%rs155, %r53;
	shr.u32 	%r69, %r53, 8;
	cvt.u16.u32 	%rs156, %r69;
	shr.u32 	%r70, %r53, 16;
	{ .reg .b16 tmp; mov.b32 {tmp, %rs157}, %r53; }
	shr.u32 	%r71, %r53, 24;
	cvt.u16.u32 	%rs158, %r71;
	cvt.u16.u32 	%rs159, %r55;
	shr.u32 	%r72, %r55, 8;
	cvt.u16.u32 	%rs160, %r72;
	shr.u32 	%r73, %r55, 16;
	{ .reg .b16 tmp; mov.b32 {tmp, %rs161}, %r55; }
	shr.u32 	%r74, %r55, 24;
	cvt.u16.u32 	%rs162, %r74;
	cvt.u16.u32 	%rs163, %r57;
	shr.u32 	%r75, %r57, 8;
	cvt.u16.u32 	%rs164, %r75;
	shr.u32 	%r76, %r57, 16;
	{ .reg .b16 tmp; mov.b32 {tmp, %rs165}, %r57; }
	shr.u32 	%r77, %r57, 24;
	cvt.u16.u32 	%rs166, %r77;
	cvt.u16.u32 	%rs167, %r59;
	shr.u32 	%r78, %r59, 8;
	cvt.u16.u32 	%rs168, %r78;
	shr.u32 	%r79, %r59, 16;
	{ .reg .b16 tmp; mov.b32 {tmp, %rs169}, %r59; }
	shr.u32 	%r80, %r59, 24;
	cvt.u16.u32 	%rs170, %r80;
	cvt.u16.u32 	%rs171, %r62;
	shr.u32 	%r81, %r62, 8;
	cvt.u16.u32 	%rs172, %r81;
	shr.u32 	%r82, %r62, 16;
	{ .reg .b16 tmp; mov.b32 {tmp, %rs173}, %r62; }
	shr.u32 	%r83, %r62, 24;
	cvt.u16.u32 	%rs174, %r83;
	xor.b32  	%r84, %r186, %r3;
	cvt.u16.u32 	%rs175, %r84;
	shr.u32 	%r241, %r84, 8;
	cvt.u16.u32 	%rs176, %r241;
	shr.u32 	%r242, %r84, 16;
	cvt.u16.u32 	%rs177, %r242;
	xor.b32  	%r87, %r239, %r491;
	cvt.u16.u32 	%rs178, %r87;
	or.b16  	%rs184, %rs175, %rs176;
	or.b16  	%rs185, %rs184, %rs177;
	or.b16  	%rs186, %rs185, %rs178;
	or.b16  	%rs187, %rs186, %rs147;
	or.b16  	%rs188, %rs187, %rs148;
	or.b16  	%rs189, %rs188, %rs149;
	or.b16  	%rs190, %rs189, %rs151;
	or.b16  	%rs191, %rs190, %rs152;
	or.b16  	%rs192, %rs191, %rs153;
	or.b16  	%rs193, %rs192, %rs155;
	or.b16  	%rs194, %rs193, %rs156;
	max.u32 	%r243, %r50, %r51;
	or.b16  	%rs195, %rs194, %rs157;
	or.b16  	%rs196, %rs195, %rs159;
	or.b16  	%rs197, %rs196, %rs160;
	max.u32 	%r244, %r243, %r53;
	or.b16  	%rs198, %rs197, %rs161;
	or.b16  	%rs199, %rs198, %rs163;
	or.b16  	%rs200, %rs199, %rs164;
	max.u32 	%r245, %r244, %r55;
	or.b16  	%rs201, %rs200, %rs165;
	or.b16  	%rs202, %rs201, %rs167;
	or.b16  	%rs203, %rs202, %rs168;
	max.u32 	%r246, %r245, %r57;
	or.b16  	%rs204, %rs203, %rs169;
	or.b16  	%rs205, %rs204, %rs171;
	or.b16  	%rs206, %rs205, %rs172;
	max.u32 	%r247, %r246, %r59;
	or.b16  	%rs207, %rs206, %rs173;
	and.b16  	%rs208, %rs207, 255;
	setp.eq.s16 	%p8, %rs208, 0;
	max.u32 	%r248, %r247, %r62;
	setp.lt.u32 	%p9, %r248, 16777216;
	and.pred  	%p10, %p9, %p8;
	@%p10 bra 	$L__BB0_74;
	setp.gt.u16 	%p11, %rs1, %rs174;
	@%p11 bra 	$L__BB0_72;
	setp.lt.u16 	%p12, %rs1, %rs174;
	@%p12 bra 	$L__BB0_74;
	and.b16  	%rs211, %rs173, 255;
	setp.gt.u16 	%p13, %rs2, %rs211;
	@%p13 bra 	$L__BB0_72;
	and.b16  	%rs213, %rs173, 255;
	setp.lt.u16 	%p14, %rs2, %rs213;
	@%p14 bra 	$L__BB0_74;
	and.b16  	%rs215, %rs172, 255;
	setp.gt.u16 	%p15, %rs3, %rs215;
	@%p15 bra 	$L__BB0_72;
	and.b16  	%rs217, %rs172, 255;
	setp.lt.u16 	%p16, %rs3, %rs217;
	@%p16 bra 	$L__BB0_74;
	and.b16  	%rs219, %rs171, 255;
	setp.gt.u16 	%p17, %rs4, %rs219;
	@%p17 bra 	$L__BB0_72;
	and.b16  	%rs221, %rs171, 255;
	setp.lt.u16 	%p18, %rs4, %rs221;
	@%p18 bra 	$L__BB0_74;
	setp.gt.u16 	%p19, %rs5, %rs170;
	@%p19 bra 	$L__BB0_72;
	setp.lt.u16 	%p20, %rs5, %rs170;
	@%p20 bra 	$L__BB0_74;
	and.b16  	%rs225, %rs169, 255;
	setp.gt.u16 	%p21, %rs6, %rs225;
	@%p21 bra 	$L__BB0_72;
	and.b16  	%rs227, %rs169, 255;
	setp.lt.u16 	%p22, %rs6, %rs227;
	@%p22 bra 	$L__BB0_74;
	and.b16  	%rs229, %rs168, 255;
	setp.gt.u16 	%p23, %rs7, %rs229;
	@%p23 bra 	$L__BB0_72;
	and.b16  	%rs231, %rs168, 255;
	setp.lt.u16 	%p24, %rs7, %rs231;
	@%p24 bra 	$L__BB0_74;
	and.b16  	%rs233, %rs167, 255;
	setp.gt.u16 	%p25, %rs8, %rs233;
	@%p25 bra 	$L__BB0_72;
	and.b16  	%rs235, %rs167, 255;
	setp.lt.u16 	%p26, %rs8, %rs235;
	@%p26 bra 	$L__BB0_74;
	setp.gt.u16 	%p27, %rs9, %rs166;
	@%p27 bra 	$L__BB0_72;
	setp.lt.u16 	%p28, %rs9, %rs166;
	@%p28 bra 	$L__BB0_74;
	and.b16  	%rs239, %rs165, 255;
	setp.gt.u16 	%p29, %rs10, %rs239;
	@%p29 bra 	$L__BB0_72;
	and.b16  	%rs241, %rs165, 255;
	setp.lt.u16 	%p30, %rs10, %rs241;
	@%p30 bra 	$L__BB0_74;
	and.b16  	%rs243, %rs164, 255;
	setp.gt.u16 	%p31, %rs11, %rs243;
	@%p31 bra 	$L__BB0_72;
	and.b16  	%rs245, %rs164, 255;
	setp.lt.u16 	%p32, %rs11, %rs245;
	@%p32 bra 	$L__BB0_74;
	and.b16  	%rs247, %rs163, 255;
	setp.gt.u16 	%p33, %rs12, %rs247;
	@%p33 bra 	$L__BB0_72;
	and.b16  	%rs249, %rs163, 255;
	setp.lt.u16 	%p34, %rs12, %rs249;
	@%p34 bra 	$L__BB0_74;
	setp.gt.u16 	%p35, %rs13, %rs162;
	@%p35 bra 	$L__BB0_72;
	setp.lt.u16 	%p36, %rs13, %rs162;
	@%p36 bra 	$L__BB0_74;
	and.b16  	%rs253, %rs161, 255;
	setp.gt.u16 	%p37, %rs14, %rs253;
	@%p37 bra 	$L__BB0_72;
	and.b16  	%rs255, %rs161, 255;
	setp.lt.u16 	%p38, %rs14, %rs255;
	@%p38 bra 	$L__BB0_74;
	and.b16  	%rs257, %rs160, 255;
	setp.gt.u16 	%p39, %rs15, %rs257;
	@%p39 bra 	$L__BB0_72;
	and.b16  	%rs259, %rs160, 255;
	setp.lt.u16 	%p40, %rs15, %rs259;
	@%p40 bra 	$L__BB0_74;
	and.b16  	%rs261, %rs159, 255;
	setp.gt.u16 	%p41, %rs16, %rs261;
	@%p41 bra 	$L__BB0_72;
	and.b16  	%rs263, %rs159, 255;
	setp.lt.u16 	%p42, %rs16, %rs263;
	@%p42 bra 	$L__BB0_74;
	setp.gt.u16 	%p43, %rs17, %rs158;
	@%p43 bra 	$L__BB0_72;
	setp.lt.u16 	%p44, %rs17, %rs158;
	@%p44 bra 	$L__BB0_74;
	and.b16  	%rs267, %rs157, 255;
	setp.gt.u16 	%p45, %rs18, %rs267;
	@%p45 bra 	$L__BB0_72;
	and.b16  	%rs269, %rs157, 255;
	setp.lt.u16 	%p46, %rs18, %rs269;
	@%p46 bra 	$L__BB0_74;
	and.b16  	%rs271, %rs156, 255;
	setp.gt.u16 	%p47, %rs19, %rs271;
	@%p47 bra 	$L__BB0_72;
	and.b16  	%rs273, %rs156, 255;
	setp.lt.u16 	%p48, %rs19, %rs273;
	@%p48 bra 	$L__BB0_74;
	and.b16  	%rs275, %rs155, 255;
	setp.gt.u16 	%p49, %rs20, %rs275;
	@%p49 bra 	$L__BB0_72;
	and.b16  	%rs277, %rs155, 255;
	setp.lt.u16 	%p50, %rs20, %rs277;
	@%p50 bra 	$L__BB0_74;
	setp.gt.u16 	%p51, %rs21, %rs154;
	@%p51 bra 	$L__BB0_72;
	setp.lt.u16 	%p52, %rs21, %rs154;
	@%p52 bra 	$L__BB0_74;
	and.b16  	%rs281, %rs153, 255;
	setp.gt.u16 	%p53, %rs22, %rs281;
	@%p53 bra 	$L__BB0_72;
	and.b16  	%rs283, %rs153, 255;
	setp.lt.u16 	%p54, %rs22, %rs283;
	@%p54 bra 	$L__BB0_74;
	and.b16  	%rs285, %rs152, 255;
	setp.gt.u16 	%p55, %rs23, %rs285;
	@%p55 bra 	$L__BB0_72;
	setp.lt.u16 	%p56, %rs23, %rs285;
	@%p56 bra 	$L__BB0_74;
	and.b16  	%rs289, %rs151, 255;
	setp.gt.u16 	%p57, %rs24, %rs289;
	@%p57 bra 	$L__BB0_72;
	setp.lt.u16 	%p58, %rs24, %rs289;
	@%p58 bra 	$L__BB0_74;
	setp.gt.u16 	%p59, %rs25, %rs150;
	@%p59 bra 	$L__BB0_72;
	setp.lt.u16 	%p60, %rs25, %rs150;
	@%p60 bra 	$L__BB0_74;
	and.b16  	%rs295, %rs149, 255;
	setp.gt.u16 	%p61, %rs26, %rs295;
	@%p61 bra 	$L__BB0_72;
	setp.lt.u16 	%p62, %rs26, %rs295;
	@%p62 bra 	$L__BB0_74;
	and.b16  	%rs299, %rs148, 255;
	setp.gt.u16 	%p63, %rs27, %rs299;
	@%p63 bra 	$L__BB0_72;
	setp.lt.u16 	%p64, %rs27, %rs299;
	@%p64 bra 	$L__BB0_74;
	and.b16  	%rs303, %rs147, 255;
	setp.gt.u16 	%p65, %rs28, %rs303;
	@%p65 bra 	$L__BB0_72;
	setp.lt.u16 	%p66, %rs28, %rs303;
	@%p66 bra 	$L__BB0_74;
	and.b16  	%rs307, %rs178, 255;
	setp.gt.u16 	%p67, %rs29, %rs307;
	@%p67 bra 	$L__BB0_72;
	setp.lt.u16 	%p68, %rs29, %rs307;
	@%p68 bra 	$L__BB0_74;
	and.b16  	%rs311, %rs177, 255;
	setp.gt.u16 	%p69, %rs30, %rs311;
	@%p69 bra 	$L__BB0_72;
	setp.lt.u16 	%p70, %rs30, %rs311;
	@%p70 bra 	$L__BB0_74;
	and.b16  	%rs315, %rs176, 255;
	setp.gt.u16 	%p71, %rs31, %rs315;
	@%p71 bra 	$L__BB0_72;
	setp.lt.u16 	%p72, %rs31, %rs315;
	and.b16  	%rs319, %rs175, 255;
	setp.lt.u16 	%p73, %rs32, %rs319;
	or.pred  	%p74, %p72, %p73;
	@%p74 bra 	$L__BB0_74;
$L__BB0_72:
	and.b32  	%r250, %r84, 1;
	or.b32  	%r88, %r250, 2;
	xor.b32  	%r89, %r84, %r491;
	add.s32 	%r251, %r491, 13;
	xor.b32  	%r90, %r251, %r241;
	add.s32 	%r252, %r491, 26;
	xor.b32  	%r91, %r252, %r242;
	add.s32 	%r253, %r491, 39;
	xor.b32  	%r92, %r253, %r87;
	add.s32 	%r254, %r491, 52;
	xor.b32  	%r93, %r254, %r50;
	add.s32 	%r255, %r491, 65;
	xor.b32  	%r94, %r255, %r63;
	add.s32 	%r256, %r491, 78;
	xor.b32  	%r95, %r256, %r64;
	add.s32 	%r257, %r491, 91;
	xor.b32  	%r96, %r257, %r65;
	add.s32 	%r258, %r491, 104;
	xor.b32  	%r97, %r258, %r51;
	add.s32 	%r259, %r491, 117;
	xor.b32  	%r98, %r259, %r66;
	add.s32 	%r260, %r491, 130;
	xor.b32  	%r99, %r260, %r67;
	add.s32 	%r261, %r491, 143;
	xor.b32  	%r100, %r261, %r68;
	add.s32 	%r262, %r491, 156;
	xor.b32  	%r101, %r262, %r53;
	add.s32 	%r263, %r491, 169;
	xor.b32  	%r102, %r263, %r69;
	add.s32 	%r264, %r491, 182;
	xor.b32  	%r103, %r264, %r70;
	add.s32 	%r265, %r491, 195;
	xor.b32  	%r104, %r265, %r71;
	add.s32 	%r266, %r491, 208;
	xor.b32  	%r105, %r266, %r55;
	add.s32 	%r267, %r491, 221;
	xor.b32  	%r106, %r267, %r72;
	add.s32 	%r268, %r491, 234;
	xor.b32  	%r107, %r268, %r73;
	add.s32 	%r269, %r491, 247;
	xor.b32  	%r108, %r269, %r74;
	add.s32 	%r270, %r491, 4;
	xor.b32  	%r109, %r270, %r57;
	add.s32 	%r271, %r491, 17;
	xor.b32  	%r110, %r271, %r75;
	add.s32 	%r272, %r491, 30;
	xor.b32  	%r111, %r272, %r76;
	add.s32 	%r273, %r491, 43;
	xor.b32  	%r112, %r273, %r77;
	add.s32 	%r274, %r491, 56;
	xor.b32  	%r113, %r274, %r59;
	add.s32 	%r275, %r491, 69;
	xor.b32  	%r114, %r275, %r78;
	add.s32 	%r276, %r491, 82;
	xor.b32  	%r115, %r276, %r79;
	add.s32 	%r277, %r491, 95;
	xor.b32  	%r116, %r277, %r80;
	add.s32 	%r278, %r491, 108;
	xor.b32  	%r117, %r278, %r62;
	add.s32 	%r279, %r491, 121;
	xor.b32  	%r118, %r279, %r81;
	add.s32 	%r280, %r491, 134;
	xor.b32  	%r119, %r280, %r82;
	add.s32 	%r281, %r491, 147;
	xor.b32  	%r120, %r281, %r83;
	mov.b32 	%r498, 0;
$L__BB0_73:
	cvt.u64.u32 	%rd32, %r498;
	add.s64 	%rd33, %rd1, %rd32;
	mad.lo.s32 	%r282, %r498, 17, %r89;
	xor.b32  	%r283, %r282, %r88;
	mad.lo.s32 	%r284, %r498, 34, %r90;
	xor.b32  	%r285, %r284, %r283;
	mad.lo.s32 	%r286, %r498, 51, %r91;
	xor.b32  	%r287, %r286, %r285;
	mad.lo.s32 	%r288, %r498, 68, %r92;
	xor.b32  	%r289, %r288, %r287;
	mad.lo.s32 	%r290, %r498, 85, %r93;
	xor.b32  	%r291, %r290, %r289;
	mad.lo.s32 	%r292, %r498, 102, %r94;
	xor.b32  	%r293, %r292, %r291;
	mad.lo.s32 	%r294, %r498, 119, %r95;
	xor.b32  	%r295, %r294, %r293;
	mad.lo.s32 	%r296, %r498, 136, %r96;
	xor.b32  	%r297, %r296, %r295;
	mad.lo.s32 	%r298, %r498, 153, %r97;
	xor.b32  	%r299, %r298, %r297;
	mad.lo.s32 	%r300, %r498, 170, %r98;
	xor.b32  	%r301, %r300, %r299;
	mad.lo.s32 	%r302, %r498, 187, %r99;
	xor.b32  	%r303, %r302, %r301;
	mad.lo.s32 	%r304, %r498, 204, %r100;
	xor.b32  	%r305, %r304, %r303;
	mad.lo.s32 	%r306, %r498, 221, %r101;
	xor.b32  	%r307, %r306, %r305;
	mad.lo.s32 	%r308, %r498, 238, %r102;
	xor.b32  	%r309, %r308, %r307;
	sub.s32 	%r310, %r103, %r498;
	xor.b32  	%r311, %r310, %r309;
	shl.b32 	%r312, %r498, 4;
	add.s32 	%r313, %r104, %r312;
	xor.b32  	%r314, %r313, %r311;
	mad.lo.s32 	%r315, %r498, 33, %r105;
	xor.b32  	%r316, %r315, %r314;
	mad.lo.s32 	%r317, %r498, 50, %r106;
	xor.b32  	%r318, %r317, %r316;
	mad.lo.s32 	%r319, %r498, 67, %r107;
	xor.b32  	%r320, %r319, %r318;
	mad.lo.s32 	%r321, %r498, 84, %r108;
	xor.b32  	%r322, %r321, %r320;
	mad.lo.s32 	%r323, %r498, 101, %r109;
	xor.b32  	%r324, %r323, %r322;
	mad.lo.s32 	%r325, %r498, 118, %r110;
	xor.b32  	%r326, %r325, %r324;
	mad.lo.s32 	%r327, %r498, 135, %r111;
	xor.b32  	%r328, %r327, %r326;
	mad.lo.s32 	%r329, %r498, 152, %r112;
	xor.b32  	%r330, %r329, %r328;
	mad.lo.s32 	%r331, %r498, 169, %r113;
	xor.b32  	%r332, %r331, %r330;
	mad.lo.s32 	%r333, %r498, 186, %r114;
	xor.b32  	%r334, %r333, %r332;
	mad.lo.s32 	%r335, %r498, 203, %r115;
	xor.b32  	%r336, %r335, %r334;
	mad.lo.s32 	%r337, %r498, 220, %r116;
	xor.b32  	%r338, %r337, %r336;
	mad.lo.s32 	%r339, %r498, 237, %r117;
	xor.b32  	%r340, %r339, %r338;
	shl.b32 	%r341, %r498, 1;
	sub.s32 	%r342, %r118, %r341;
	xor.b32  	%r343, %r342, %r340;
	mad.lo.s32 	%r344, %r498, 15, %r119;
	xor.b32  	%r345, %r344, %r343;
	shl.b32 	%r346, %r498, 5;
	add.s32 	%r347, %r120, %r346;
	xor.b32  	%r348, %r347, %r345;
	mad.lo.s32 	%r349, %r348, 31, %r498;
	st.local.u8 	[%rd33], %r349;
	add.s32 	%r498, %r498, 1;
	setp.ne.s32 	%p75, %r498, 20;
	@%p75 bra 	$L__BB0_73;
$L__BB0_74:
	add.s32 	%r491, %r491, 1;
	setp.ne.s32 	%p76, %r491, 128;
	@%p76 bra 	$L__BB0_9;
	bra.uni 	$L__BB0_166;
$L__BB0_75:
	ld.const.u8 	%rs33, [d_secp256k1_n+31];
	ld.const.u8 	%rs34, [d_secp256k1_n+30];
	ld.const.u8 	%rs35, [d_secp256k1_n+29];
	ld.const.u8 	%rs36, [d_secp256k1_n+28];
	ld.const.u8 	%rs37, [d_secp256k1_n+27];
	ld.const.u8 	%rs38, [d_secp256k1_n+26];
	ld.const.u8 	%rs39, [d_secp256k1_n+25];
	ld.const.u8 	%rs40, [d_secp256k1_n+24];
	ld.const.u8 	%rs41, [d_secp256k1_n+23];
	ld.const.u8 	%rs42, [d_secp256k1_n+22];
	ld.const.u8 	%rs43, [d_secp256k1_n+21];
	ld.const.u8 	%rs44, [d_secp256k1_n+20];
	ld.const.u8 	%rs45, [d_secp256k1_n+19];
	ld.const.u8 	%rs46, [d_secp256k1_n+18];
	ld.const.u8 	%rs47, [d_secp256k1_n+17];
	ld.const.u8 	%rs48, [d_secp256k1_n+16];
	ld.const.u8 	%rs49, [d_secp256k1_n+15];
	ld.const.u8 	%rs50, [d_secp256k1_n+14];
	ld.const.u8 	%rs51, [d_secp256k1_n+13];
	ld.const.u8 	%rs52, [d_secp256k1_n+12];
	ld.const.u8 	%rs53, [d_secp256k1_n+11];
	ld.const.u8 	%rs54, [d_secp256k1_n+10];
	ld.const.u8 	%rs55, [d_secp256k1_n+9];
	ld.const.u8 	%rs56, [d_secp256k1_n+8];
	ld.const.u8 	%rs57, [d_secp256k1_n+7];
	ld.const.u8 	%rs58, [d_secp256k1_n+6];
	ld.const.u8 	%rs59, [d_secp256k1_n+5];
	ld.const.u8 	%rs60, [d_secp256k1_n+4];
	ld.const.u8 	%rs61, [d_secp256k1_n+3];
	ld.const.u8 	%rs62, [d_secp256k1_n+2];
	mov.b32 	%r482, 0;
	ld.const.u8 	%rs63, [d_secp256k1_n+1];
$L__BB0_76:
	shr.u32 	%r351, %r484, 2;
	xor.b32  	%r352, %r351, %r484;
	shl.b32 	%r353, %r488, 4;
	shl.b32 	%r354, %r352, 1;
	xor.b32  	%r355, %r353, %r354;
	xor.b32  	%r356, %r355, %r488;
	xor.b32  	%r357, %r356, %r352;
	add.s32 	%r358, %r483, %r357;
	add.s32 	%r359, %r358, 362437;
	shr.u32 	%r360, %r485, 2;
	xor.b32  	%r361, %r360, %r485;
	shl.b32 	%r362, %r357, 4;
	shl.b32 	%r363, %r361, 1;
	xor.b32  	%r364, %r362, %r363;
	xor.b32  	%r365, %r364, %r357;
	xor.b32  	%r367, %r365, %r361;
	add.s32 	%r368, %r483, %r367;
	add.s32 	%r369, %r368, 724874;
	shr.u32 	%r370, %r486, 2;
	xor.b32  	%r371, %r370, %r486;
	shl.b32 	%r372, %r367, 4;
	shl.b32 	%r373, %r371, 1;
	xor.b32  	%r374, %r372, %r373;
	xor.b32  	%r375, %r374, %r367;
	xor.b32  	%r376, %r375, %r371;
	add.s32 	%r377, %r483, %r376;
	add.s32 	%r378, %r377, 1087311;
	shr.u32 	%r379, %r487, 2;
	xor.b32  	%r380, %r379, %r487;
	shl.b32 	%r381, %r376, 4;
	shl.b32 	%r382, %r380, 1;
	xor.b32  	%r383, %r381, %r382;
	xor.b32  	%r384, %r383, %r376;
	xor.b32  	%r484, %r384, %r380;
	add.s32 	%r385, %r483, %r484;
	add.s32 	%r386, %r385, 1449748;
	shr.u32 	%r387, %r488, 2;
	xor.b32  	%r388, %r387, %r488;
	shl.b32 	%r389, %r484, 4;
	shl.b32 	%r390, %r388, 1;
	xor.b32  	%r391, %r389, %r390;
	xor.b32  	%r392, %r391, %r484;
	xor.b32  	%r485, %r392, %r388;
	add.s32 	%r393, %r483, %r485;
	add.s32 	%r394, %r393, 1812185;
	shr.u32 	%r395, %r357, 2;
	xor.b32  	%r396, %r395, %r357;
	shl.b32 	%r397, %r485, 4;
	shl.b32 	%r398, %r396, 1;
	xor.b32  	%r399, %r397, %r398;
	xor.b32  	%r400, %r399, %r485;
	xor.b32  	%r486, %r400, %r396;
	add.s32 	%r402, %r483, %r486;
	add.s32 	%r403, %r402, 2174622;
	shr.u32 	%r404, %r367, 2;
	xor.b32  	%r405, %r404, %r367;
	shl.b32 	%r406, %r486, 4;
	shl.b32 	%r407, %r405, 1;
	xor.b32  	%r408, %r406, %r407;
	xor.b32  	%r409, %r408, %r486;
	xor.b32  	%r487, %r409, %r405;
	add.s32 	%r410, %r483, %r487;
	add.s32 	%r411, %r410, 2537059;
	shr.u32 	%r412, %r376, 2;
	xor.b32  	%r413, %r412, %r376;
	shl.b32 	%r414, %r487, 4;
	shl.b32 	%r415, %r413, 1;
	xor.b32  	%r416, %r414, %r415;
	xor.b32  	%r417, %r416, %r487;
	xor.b32  	%r488, %r417, %r413;
	add.s32 	%r483, %r483, 2899496;
	add.s32 	%r418, %r488, %r483;
	shr.u32 	%r419, %r359, 24;
	cvt.u16.u32 	%rs64, %r369;
	shr.u32 	%r421, %r369, 8;
	cvt.u16.u32 	%rs65, %r421;
	{ .reg .b16 tmp; mov.b32 {tmp, %rs66}, %r369; }
	shr.u32 	%r422, %r369, 24;
	cvt.u16.u32 	%rs67, %r422;
	cvt.u16.u32 	%rs68, %r378;
	shr.u32 	%r423, %r378, 8;
	cvt.u16.u32 	%rs69, %r423;
	{ .reg .b16 tmp; mov.b32 {tmp, %rs70}, %r378; }
	shr.u32 	%r424, %r378, 24;
	cvt.u16.u32 	%rs71, %r424;
	cvt.u16.u32 	%rs72, %r386;
	shr.u32 	%r425, %r386, 8;
	cvt.u16.u32 	%rs73, %r425;
	{ .reg .b16 tmp; mov.b32 {tmp, %rs74}, %r386; }
	shr.u32 	%r426, %r386, 24;
	cvt.u16.u32 	%rs75, %r426;
	cvt.u16.u32 	%rs76, %r394;
	shr.u32 	%r427, %r394, 8;
	cvt.u16.u32 	%rs77, %r427;
	{ .reg .b16 tmp; mov.b32 {tmp, %rs78}, %r394; }
	shr.u32 	%r428, %r394, 24;
	cvt.u16.u32 	%rs79, %r428;
	cvt.u16.u32 	%rs80, %r403;
	shr.u32 	%r429, %r403, 8;
	cvt.u16.u32 	%rs81, %r429;
	{ .reg .b16 tmp; mov.b32 {tmp, %rs82}, %r403; }
	shr.u32 	%r430, %r403, 24;
	cvt.u16.u32 	%rs83, %r430;
	cvt.u16.u32 	%rs84, %r411;
	shr.u32 	%r431, %r411, 8;
	cvt.u16.u32 	%rs85, %r431;
	{ .reg .b16 tmp; mov.b32 {tmp, %rs86}, %r411; }
	shr.u32 	%r432, %r411, 24;
	cvt.u16.u32 	%rs87, %r432;
	cvt.u16.u32 	%rs88, %r418;
	shr.u32 	%r433, %r418, 8;
	cvt.u16.u32 	%rs89, %r433;
	{ .reg .b16 tmp; mov.b32 {tmp, %rs90}, %r418; }
	shr.u32 	%r434, %r418, 24;
	cvt.u16.u32 	%rs91, %r434;
	xor.b32  	%r35, %r359, %r3;
	cvt.u16.u32 	%rs92, %r35;
	shr.u32 	%r435, %r35, 8;
	cvt.u16.u32 	%rs93, %r435;
	shr.u32 	%r437, %r35, 16;
	cvt.u16.u32 	%rs94, %r437;
	xor.b32  	%r439, %r419, %r482;
	cvt.u16.u32 	%rs95, %r439;
	or.b16  	%rs321, %rs92, %rs93;
	or.b16  	%rs322, %rs321, %rs94;
	or.b16  	%rs323, %rs322, %rs95;
	or.b16  	%rs324, %rs323, %rs64;
	or.b16  	%rs325, %rs324, %rs65;
	or.b16  	%rs326, %rs325, %rs66;
	or.b16  	%rs327, %rs326, %rs68;
	or.b16  	%rs328, %rs327, %rs69;
	or.b16  	%rs329, %rs328, %rs70;
	or.b16  	%rs330, %rs329, %rs72;
	or.b16  	%rs331, %rs330, %rs73;
	max.u32 	%r440, %r369, %r378;
	or.b16  	%rs332, %rs331, %rs74;
	or.b16  	%rs333, %rs332, %rs76;
	or.b16  	%rs334, %rs333, %rs77;
	max.u32 	%r441, %r440, %r386;
	or.b16  	%rs335, %rs334, %rs78;
	or.b16  	%rs336, %rs335, %rs80;
	or.b16  	%rs337, %rs336, %rs81;
	max.u32 	%r442, %r441, %r394;
	or.b16  	%rs338, %rs337, %rs82;
	or.b16  	%rs339, %rs338, %rs84;
	or.b16  	%rs340, %rs339, %rs85;
	max.u32 	%r443, %r442, %r403;
	or.b16  	%rs341, %rs340, %rs86;
	or.b16  	%rs342, %rs341, %rs88;
	or.b16  	%rs343, %rs342, %rs89;
	max.u32 	%r444, %r443, %r411;
	or.b16  	%rs344, %rs343, %rs90;
	and.b16  	%rs345, %rs344, 255;
	setp.eq.s16 	%p77, %rs345, 0;
	max.u32 	%r445, %r444, %r418;
	setp.lt.u32 	%p78, %r445, 16777216;
	and.pred  	%p79, %p78, %p77;
	@%p79 bra 	$L__BB0_165;
	setp.gt.u16 	%p80, %rs33, %rs91;
	@%p80 bra 	$L__BB0_139;
	setp.lt.u16 	%p81, %rs33, %rs91;
	@%p81 bra 	$L__BB0_165;
	and.b16  	%rs348, %rs90, 255;
	setp.gt.u16 	%p82, %rs34, %rs348;
	@%p82 bra 	$L__BB0_139;
	setp.lt.u16 	%p83, %rs34, %rs348;
	@%p83 bra 	$L__BB0_165;
	and.b16  	%rs352, %rs89, 255;
	setp.gt.u16 	%p84, %rs35, %rs352;
	@%p84 bra 	$L__BB0_139;
	setp.lt.u16 	%p85, %rs35, %rs352;
	@%p85 bra 	$L__BB0_165;
	and.b16  	%rs356, %rs88, 255;
	setp.gt.u16 	%p86, %rs36, %rs356;
	@%p86 bra 	$L__BB0_139;
	setp.lt.u16 	%p87, %rs36, %rs356;
	@%p87 bra 	$L__BB0_165;
	setp.gt.u16 	%p88, %rs37, %rs87;
	@%p88 bra 	$L__BB0_139;
	setp.lt.u16 	%p89, %rs37, %rs87;
	@%p89 bra 	$L__BB0_165;
	and.b16  	%rs362, %rs86, 255;
	setp.gt.u16 	%p90, %rs38, %rs362;
	@%p90 bra 	$L__BB0_139;
	setp.lt.u16 	%p91, %rs38, %rs362;
	@%p91 bra 	$L__BB0_165;
	and.b16  	%rs366, %rs85, 255;
	setp.gt.u16 	%p92, %rs39, %rs366;
	@%p92 bra 	$L__BB0_139;
	setp.lt.u16 	%p93, %rs39, %rs366;
	@%p93 bra 	$L__BB0_165;
	and.b16  	%rs370, %rs84, 255;
	setp.gt.u16 	%p94, %rs40, %rs370;
	@%p94 bra 	$L__BB0_139;
	setp.lt.u16 	%p95, %rs40, %rs370;
	@%p95 bra 	$L__BB0_165;
	setp.gt.u16 	%p96, %rs41, %rs83;
	@%p96 bra 	$L__BB0_139;
	setp.lt.u16 	%p97, %rs41, %rs83;
	@%p97 bra 	$L__BB0_165;
	and.b16  	%rs376, %rs82, 255;
	setp.gt.u16 	%p98, %rs42, %rs376;
	@%p98 bra 	$L__BB0_139;
	setp.lt.u16 	%p99, %rs42, %rs376;
	@%p99 bra 	$L__BB0_165;
	and.b16  	%rs380, %rs81, 255;
	setp.gt.u16 	%p100, %rs43, %rs380;
	@%p100 bra 	$L__BB0_139;
	setp.lt.u16 	%p101, %rs43, %rs380;
	@%p101 bra 	$L__BB0_165;
	and.b16  	%rs384, %rs80, 255;
	setp.gt.u16 	%p102, %rs44, %rs384;
	@%p102 bra 	$L__BB0_139;
	setp.lt.u16 	%p103, %rs44, %rs384;
	@%p103 bra 	$L__BB0_165;
	setp.gt.u16 	%p104, %rs45, %rs79;
	@%p104 bra 	$L__BB0_139;
	setp.lt.u16 	%p105, %rs45, %rs79;
	@%p105 bra 	$L__BB0_165;
	and.b16  	%rs390, %rs78, 255;
	setp.gt.u16 	%p106, %rs46, %rs390;
	@%p106 bra 	$L__BB0_139;
	setp.lt.u16 	%p107, %rs46, %rs390;
	@%p107 bra 	$L__BB0_165;
	and.b16  	%rs394, %rs77, 255;
	setp.gt.u16 	%p108, %rs47, %rs394;
	@%p108 bra 	$L__BB0_139;
	setp.lt.u16 	%p109, %rs47, %rs394;
	@%p109 bra 	$L__BB0_165;
	and.b16  	%rs398, %rs76, 255;
	setp.gt.u16 	%p110, %rs48, %rs398;
	@%p110 bra 	$L__BB0_139;
	setp.lt.u16 	%p111, %rs48, %rs398;
	@%p111 bra 	$L__BB0_165;
	setp.gt.u16 	%p112, %rs49, %rs75;
	@%p112 bra 	$L__BB0_139;
	setp.lt.u16 	%p113, %rs49, %rs75;
	@%p113 bra 	$L__BB0_165;
	and.b16  	%rs404, %rs74, 255;
	setp.gt.u16 	%p114, %rs50, %rs404;
	@%p114 bra 	$L__BB0_139;
	setp.lt.u16 	%p115, %rs50, %rs404;
	@%p115 bra 	$L__BB0_165;
	and.b16  	%rs408, %rs73, 255;
	setp.gt.u16 	%p116, %rs51, %rs408;
	@%p116 bra 	$L__BB0_139;
	setp.lt.u16 	%p117, %rs51, %rs408;
	@%p117 bra 	$L__BB0_165;
	and.b16  	%rs412, %rs72, 255;
	setp.gt.u16 	%p118, %rs52, %rs412;
	@%p118 bra 	$L__BB0_139;
	setp.lt.u16 	%p119, %rs52, %rs412;
	@%p119 bra 	$L__BB0_165;
	setp.gt.u16 	%p120, %rs53, %rs71;
	@%p120 bra 	$L__BB0_139;
	setp.lt.u16 	%p121, %rs53, %rs71;
	@%p121 bra 	$L__BB0_165;
	and.b16  	%rs418, %rs70, 255;
	setp.gt.u16 	%p122, %rs54, %rs418;
	@%p122 bra 	$L__BB0_139;
	setp.lt.u16 	%p123, %rs54, %rs418;
	@%p123 bra 	$L__BB0_165;
	and.b16  	%rs422, %rs69, 255;
	setp.gt.u16 	%p124, %rs55, %rs422;
	@%p124 bra 	$L__BB0_139;
	setp.lt.u16 	%p125, %rs55, %rs422;
	@%p125 bra 	$L__BB0_165;
	and.b16  	%rs426, %rs68, 255;
	setp.gt.u16 	%p126, %rs56, %rs426;
	@%p126 bra 	$L__BB0_139;
	setp.lt.u16 	%p127, %rs56, %rs426;
	@%p127 bra 	$L__BB0_165;
	setp.gt.u16 	%p128, %rs57, %rs67;
	@%p128 bra 	$L__BB0_139;
	setp.lt.u16 	%p129, %rs57, %rs67;
	@%p129 bra 	$L__BB0_165;
	and.b16  	%rs432, %rs66, 255;
	setp.gt.u16 	%p130, %rs58, %rs432;
	@%p130 bra 	$L__BB0_139;
	setp.lt.u16 	%p131, %rs58, %rs432;
	@%p131 bra 	$L__BB0_165;
	and.b16  	%rs436, %rs65, 255;
	setp.gt.u16 	%p132, %rs59, %rs436;
	@%p132 bra 	$L__BB0_139;
	setp.lt.u16 	%p133, %rs59, %rs436;
	@%p133 bra 	$L__BB0_165;
	and.b16  	%rs440, %rs64, 255;
	setp.gt.u16 	%p134, %rs60, %rs440;
	@%p134 bra 	$L__BB0_139;
	setp.lt.u16 	%p135, %rs60, %rs440;
	@%p135 bra 	$L__BB0_165;
	and.b16  	%rs444, %rs95, 255;
	setp.gt.u16 	%p136, %rs61, %rs444;
	@%p136 bra 	$L__BB0_139;
	setp.lt.u16 	%p137, %rs61, %rs444;
	@%p137 bra 	$L__BB0_165;
	and.b16  	%rs448, %rs94, 255;
	setp.gt.u16 	%p138, %rs62, %rs448;
	@%p138 bra 	$L__BB0_139;
	setp.lt.u16 	%p139, %rs62, %rs448;
	@%p139 bra 	$L__BB0_165;
	and.b16  	%rs452, %rs93, 255;
	setp.gt.u16 	%p140, %rs63, %rs452;
	@%p140 bra 	$L__BB0_139;
	setp.lt.u16 	%p141, %rs63, %rs452;
	ld.const.u8 	%rs456, [d_secp256k1_n];
	and.b16  	%rs459, %rs92, 255;
	setp.lt.u16 	%p142, %rs456, %rs459;
	or.pred  	%p143, %p141, %p142;
	@%p143 bra 	$L__BB0_165;
$L__BB0_139:
	xor.b32  	%r447, %r35, %r482;
	cvt.u16.u32 	%rs96, %r447;
	cvt.u16.u32 	%rs460, %r482;
	add.s16 	%rs461, %rs460, 13;
	xor.b16  	%rs97, %rs461, %rs93;
	add.s16 	%rs462, %rs460, 26;
	xor.b16  	%rs98, %rs462, %rs94;
	add.s16 	%rs463, %rs460, 39;
	xor.b16  	%rs99, %rs463, %rs95;
	add.s16 	%rs464, %rs460, 52;
	xor.b16  	%rs100, %rs464, %rs64;
	add.s16 	%rs465, %rs460, 65;
	xor.b16  	%rs101, %rs465, %rs65;
	add.s16 	%rs466, %rs460, 78;
	xor.b16  	%rs102, %rs466, %rs66;
	add.s16 	%rs467, %rs460, 91;
	xor.b16  	%rs103, %rs467, %rs67;
	add.s16 	%rs468, %rs460, 104;
	xor.b16  	%rs104, %rs468, %rs68;
	add.s16 	%rs469, %rs460, 117;
	xor.b16  	%rs105, %rs469, %rs69;
	add.s16 	%rs470, %rs460, -126;
	xor.b16  	%rs106, %rs470, %rs70;
	add.s16 	%rs471, %rs460, -113;
	xor.b16  	%rs107, %rs471, %rs71;
	add.s16 	%rs472, %rs460, -100;
	xor.b16  	%rs108, %rs472, %rs72;
	add.s16 	%rs473, %rs460, -87;
	xor.b16  	%rs109, %rs473, %rs73;
	add.s16 	%rs474, %rs460, -74;
	xor.b16  	%rs110, %rs474, %rs74;
	add.s16 	%rs475, %rs460, -61;
	xor.b16  	%rs111, %rs475, %rs75;
	add.s16 	%rs476, %rs460, -48;
	xor.b16  	%rs112, %rs476, %rs76;
	add.s16 	%rs477, %rs460, -35;
	xor.b16  	%rs113, %rs477, %rs77;
	add.s16 	%rs478, %rs460, -22;
	xor.b16  	%rs114, %rs478, %rs78;
	add.s16 	%rs479, %rs460, -9;
	xor.b16  	%rs115, %rs479, %rs79;
	add.s16 	%rs480, %rs460, 4;
	xor.b16  	%rs116, %rs480, %rs80;
	add.s16 	%rs481, %rs460, 17;
	xor.b16  	%rs117, %rs481, %rs81;
	add.s16 	%rs482, %rs460, 30;
	xor.b16  	%rs118, %rs482, %rs82;
	add.s16 	%rs483, %rs460, 56;
	xor.b16  	%rs119, %rs483, %rs84;
	add.s16 	%rs484, %rs460, 69;
	xor.b16  	%rs120, %rs484, %rs85;
	add.s16 	%rs485, %rs460, 82;
	xor.b16  	%rs121, %rs485, %rs86;
	add.s16 	%rs486, %rs460, 95;
	xor.b16  	%rs122, %rs486, %rs87;
	add.s16 	%rs487, %rs460, 108;
	xor.b16  	%rs123, %rs487, %rs88;
	add.s16 	%rs488, %rs460, 121;
	xor.b16  	%rs124, %rs488, %rs89;
	add.s16 	%rs489, %rs460, -122;
	xor.b16  	%rs125, %rs489, %rs90;
	add.s16 	%rs490, %rs460, -109;
	xor.b16  	%rs126, %rs490, %rs91;
	mov.b32 	%r489, -20;
	mov.u64 	%rd41, %rd1;
$L__BB0_140:
	add.s32 	%r448, %r489, 20;
	cvt.u16.u32 	%rs491, %r448;
	mad.lo.s16 	%rs492, %rs491, 17, %rs96;
	mad.lo.s16 	%rs493, %rs491, 34, %rs97;
	xor.b16  	%rs494, %rs492, %rs493;
	mad.lo.s16 	%rs495, %rs491, 51, %rs98;
	xor.b16  	%rs496, %rs494, %rs495;
	mad.lo.s16 	%rs497, %rs491, 68, %rs99;
	xor.b16  	%rs498, %rs496, %rs497;
	mad.lo.s16 	%rs499, %rs491, 85, %rs100;
	xor.b16  	%rs500, %rs498, %rs499;
	mad.lo.s16 	%rs501, %rs491, 102, %rs101;
	xor.b16  	%rs502, %rs500, %rs501;
	mad.lo.s16 	%rs503, %rs491, 119, %rs102;
	xor.b16  	%rs504, %rs502, %rs503;
	mad.lo.s16 	%rs505, %rs491, -120, %rs103;
	xor.b16  	%rs506, %rs504, %rs505;
	mad.lo.s16 	%rs507, %rs491, -103, %rs104;
	xor.b16  	%rs508, %rs506, %rs507;
	mad.lo.s16 	%rs509, %rs491, -86, %rs105;
	xor.b16  	%rs510, %rs508, %rs509;
	mad.lo.s16 	%rs511, %rs491, -69, %rs106;
	xor.b16  	%rs512, %rs510, %rs511;
	mad.lo.s16 	%rs513, %rs491, -52, %rs107;
	xor.b16  	%rs514, %rs512, %rs513;
	mad.lo.s16 	%rs515, %rs491, -35, %rs108;
	xor.b16  	%rs516, %rs514, %rs515;
	mad.lo.s16 	%rs517, %rs491, -18, %rs109;
	xor.b16  	%rs518, %rs516, %rs517;
	sub.s16 	%rs519, %rs110, %rs491;
	xor.b16  	%rs520, %rs518, %rs519;
	shl.b16 	%rs521, %rs491, 4;
	add.s16 	%rs522, %rs111, %rs521;
	xor.b16  	%rs523, %rs520, %rs522;
	mad.lo.s16 	%rs524, %rs491, 33, %rs112;
	xor.b16  	%rs525, %rs523, %rs524;
	mad.lo.s16 	%rs526, %rs491, 50, %rs113;
	xor.b16  	%rs527, %rs525, %rs526;
	mad.lo.s16 	%rs528, %rs491, 67, %rs114;
	xor.b16  	%rs529, %rs527, %rs528;
	mad.lo.s16 	%rs530, %rs491, 84, %rs115;
	xor.b16  	%rs531, %rs529, %rs530;
	mad.lo.s16 	%rs532, %rs491, 101, %rs116;
	xor.b16  	%rs533, %rs531, %rs532;
	mad.lo.s16 	%rs534, %rs491, 118, %rs117;
	xor.b16  	%rs535, %rs533, %rs534;
	mad.lo.s16 	%rs536, %rs491, -121, %rs118;
	xor.b16  	%rs537, %rs535, %rs536;
	cvt.u16.u32 	%rs538, %r482;
	add.s16 	%rs539, %rs538, 43;
	xor.b16  	%rs540, %rs539, %rs83;
	mad.lo.s16 	%rs541, %rs491, -104, %rs540;
	xor.b16  	%rs542, %rs537, %rs541;
	mad.lo.s16 	%rs543, %rs491, -87, %rs119;
	xor.b16  	%rs544, %rs542, %rs543;
	mad.lo.s16 	%rs545, %rs491, -70, %rs120;
	xor.b16  	%rs546, %rs544, %rs545;
	mad.lo.s16 	%rs547, %rs491, -53, %rs121;
	xor.b16  	%rs548, %rs546, %rs547;
	mad.lo.s16 	%rs549, %rs491, -36, %rs122;
	xor.b16  	%rs550, %rs548, %rs549;
	mad.lo.s16 	%rs551, %rs491, -19, %rs123;
	xor.b16  	%rs552, %rs550, %rs551;
	shl.b16 	%rs553, %rs491, 1;
	sub.s16 	%rs554, %rs124, %rs553;
	xor.b16  	%rs555, %rs552, %rs554;
	mad.lo.s16 	%rs556, %rs491, 15, %rs125;
	xor.b16  	%rs557, %rs555, %rs556;
	shl.b16 	%rs558, %rs491, 5;
	add.s16 	%rs559, %rs126, %rs558;
	xor.b16  	%rs560, %rs557, %rs559;
	and.b16  	%rs561, %rs92, 1;
	or.b16  	%rs562, %rs561, 2;
	xor.b16  	%rs563, %rs560, %rs562;
	cvt.u32.u16 	%r449, %rs563;
	mad.lo.s32 	%r450, %r449, 31, %r448;
	st.local.u8 	[%rd41], %r450;
	add.s32 	%r489, %r489, 1;
	add.s64 	%rd41, %rd41, 1;
	setp.ne.s32 	%p144, %r489, 0;
	@%p144 bra 	$L__BB0_140;
	ld.local.u32 	%r452, [%rd1];
	bfe.u32 	%r453, %r452, 0, 8;
	cvt.u16.u32 	%rs127, %r453;
	bfe.u32 	%r454, %r452, 8, 8;
	cvt.u16.u32 	%rs128, %r454;
	bfe.u32 	%r455, %r452, 16, 8;
	cvt.u16.u32 	%rs129, %r455;
	bfe.u32 	%r456, %r452, 24, 8;
	cvt.u16.u32 	%rs130, %r456;
	ld.local.u32 	%r457, [%rd1+4];
	bfe.u32 	%r458, %r457, 0, 8;
	cvt.u16.u32 	%rs131, %r458;
	bfe.u32 	%r459, %r457, 8, 8;
	cvt.u16.u32 	%rs132, %r459;
	bfe.u32 	%r460, %r457, 16, 8;
	cvt.u16.u32 	%rs133, %r460;
	bfe.u32 	%r461, %r457, 24, 8;
	cvt.u16.u32 	%rs134, %r461;
	ld.local.u32 	%r462, [%rd1+8];
	bfe.u32 	%r463, %r462, 0, 8;
	cvt.u16.u32 	%rs135, %r463;
	bfe.u32 	%r464, %r462, 8, 8;
	cvt.u16.u32 	%rs136, %r464;
	bfe.u32 	%r465, %r462, 16, 8;
	cvt.u16.u32 	%rs137, %r465;
	bfe.u32 	%r466, %r462, 24, 8;
	cvt.u16.u32 	%rs138, %r466;
	ld.local.u32 	%r467, [%rd1+12];
	bfe.u32 	%r468, %r467, 0, 8;
	cvt.u16.u32 	%rs139, %r468;
	bfe.u32 	%r469, %r467, 8, 8;
	cvt.u16.u32 	%rs140, %r469;
	bfe.u32 	%r470, %r467, 16, 8;
	cvt.u16.u32 	%rs141, %r470;
	bfe.u32 	%r471, %r467, 24, 8;
	cvt.u16.u32 	%rs142, %r471;
	ld.local.u32 	%r472, [%rd1+16];
	bfe.u32 	%r473, %r472, 0, 8;
	cvt.u16.u32 	%rs143, %r473;
	bfe.u32 	%r474, %r472, 8, 8;
	cvt.u16.u32 	%rs144, %r474;
	bfe.u32 	%r475, %r472, 16, 8;
	cvt.u16.u32 	%rs145, %r475;
	bfe.u32 	%r476, %r472, 24, 8;
	cvt.u16.u32 	%rs146, %r476;
	mov.b32 	%r490, 0;
$L__BB0_142:
	mov.u32 	%r477, _ZZ23bruteforce_kernel_fixedP6ResultPiyE9s_targets;
	mad.lo.s32 	%r39, %r490, 20, %r477;
	ld.shared.u8 	%rs564, [%r39];
	and.b16  	%rs565, %rs127, 255;
	setp.eq.s16 	%p145, %rs565, %rs564;
	@%p145 bra 	$L__BB0_144;
$L__BB0_143:
	add.s32 	%r490, %r490, 1;
	setp.eq.s32 	%p165, %r490, %r5;
	@%p165 bra 	$L__BB0_165;
	bra.uni 	$L__BB0_142;
$L__BB0_144:
	ld.shared.u8 	%rs566, [%r39+1];
	and.b16  	%rs567, %rs128, 255;
	setp.ne.s16 	%p146, %rs567, %rs566;
	@%p146 bra 	$L__BB0_143;
	ld.shared.u8 	%rs568, [%r39+2];
	and.b16  	%rs569, %rs129, 255;
	setp.ne.s16 	%p147, %rs569, %rs568;
	@%p147 bra 	$L__BB0_143;
	ld.shared.u8 	%rs570, [%r39+3];
	and.b16  	%rs571, %rs130, 255;
	setp.ne.s16 	%p148, %rs571, %rs570;
	@%p148 bra 	$L__BB0_143;
	ld.shared.u8 	%rs572, [%r39+4];
	and.b16  	%rs573, %rs131, 255;
	setp.ne.s16 	%p149, %rs573, %rs572;
	@%p149 bra 	$L__BB0_143;
	ld.shared.u8 	%rs574, [%r39+5];
	and.b16  	%rs575, %rs132, 255;
	setp.ne.s16 	%p150, %rs575, %rs574;
	@%p150 bra 	$L__BB0_143;
	ld.shared.u8 	%rs576, [%r39+6];
	and.b16  	%rs577, %rs133, 255;
	setp.ne.s16 	%p151, %rs577, %rs576;
	@%p151 bra 	$L__BB0_143;
	ld.shared.u8 	%rs578, [%r39+7];
	and.b16  	%rs579, %rs134, 255;
	setp.ne.s16 	%p152, %rs579, %rs578;
	@%p152 bra 	$L__BB0_143;
	ld.shared.u8 	%rs580, [%r39+8];
	and.b16  	%rs581, %rs135, 255;
	setp.ne.s16 	%p153, %rs581, %rs580;
	@%p153 bra 	$L__BB0_143;
	ld.shared.u8 	%rs582, [%r39+9];
	and.b16  	%rs583, %rs136, 255;
	setp.ne.s16 	%p154, %rs583, %rs582;
	@%p154 bra 	$L__BB0_143;
	ld.shared.u8 	%rs584, [%r39+10];
	and.b16  	%rs585, %rs137, 255;
	setp.ne.s16 	%p155, %rs585, %rs584;
	@%p155 bra 	$L__BB0_143;
	ld.shared.u8 	%rs586, [%r39+11];
	and.b16  	%rs587, %rs138, 255;
	setp.ne.s16 	%p156, %rs587, %rs586;
	@%p156 bra 	$L__BB0_143;
	ld.shared.u8 	%rs588, [%r39+12];
	and.b16  	%rs589, %rs139, 255;
	setp.ne.s16 	%p157, %rs589, %rs588;
	@%p157 bra 	$L__BB0_143;
	ld.shared.u8 	%rs590, [%r39+13];
	and.b16  	%rs591, %rs140, 255;
	setp.ne.s16 	%p158, %rs591, %rs590;
	@%p158 bra 	$L__BB0_143;
	ld.shared.u8 	%rs592, [%r39+14];
	and.b16  	%rs593, %rs141, 255;
	setp.ne.s16 	%p159, %rs593, %rs592;
	@%p159 bra 	$L__BB0_143;
	ld.shared.u8 	%rs594, [%r39+15];
	and.b16  	%rs595, %rs142, 255;
	setp.ne.s16 	%p160, %rs595, %rs594;
	@%p160 bra 	$L__BB0_143;
	ld.shared.u8 	%rs596, [%r39+16];
	and.b16  	%rs597, %rs143, 255;
	setp.ne.s16 	%p161, %rs597, %rs596;
	@%p161 bra 	$L__BB0_143;
	ld.shared.u8 	%rs598, [%r39+17];
	and.b16  	%rs599, %rs144, 255;
	setp.ne.s16 	%p162, %rs599, %rs598;
	@%p162 bra 	$L__BB0_143;
	ld.shared.u8 	%rs600, [%r39+18];
	and.b16  	%rs601, %rs145, 255;
	setp.ne.s16 	%p163, %rs601, %rs600;
	@%p163 bra 	$L__BB0_143;
	ld.shared.u8 	%rs602, [%r39+19];
	and.b16  	%rs603, %rs146, 255;
	setp.ne.s16 	%p164, %rs603, %rs602;
	@%p164 bra 	$L__BB0_143;
	ld.param.u64 	%rd40, [_Z23bruteforce_kernel_fixedP6ResultPiy_param_1];
	cvta.to.global.u64 	%rd34, %rd40;
	atom.global.add.u32 	%r41, [%rd34], 1;
	setp.gt.s32 	%p166, %r41, 99;
	@%p166 bra 	$L__BB0_165;
	ld.param.u64 	%rd39, [_Z23bruteforce_kernel_fixedP6ResultPiy_param_0];
	cvta.to.global.u64 	%rd35, %rd39;
	mul.wide.s32 	%rd36, %r41, 104;
	add.s64 	%rd37, %rd35, %rd36;
	st.global.u8 	[%rd37], %rs92;
	st.global.u8 	[%rd37+1], %rs93;
	st.global.u8 	[%rd37+2], %rs94;
	st.global.u8 	[%rd37+3], %rs95;
	st.global.u8 	[%rd37+4], %rs64;
	st.global.u8 	[%rd37+5], %rs65;
	st.global.u8 	[%rd37+6], %rs66;
	st.global.u8 	[%rd37+7], %rs67;
	st.global.u8 	[%rd37+8], %rs68;
	st.global.u8 	[%rd37+9], %rs69;
	st.global.u8 	[%rd37+10], %rs70;
	st.global.u8 	[%rd37+11], %rs71;
	st.global.u8 	[%rd37+12], %rs72;
	st.global.u8 	[%rd37+13], %rs73;
	st.global.u8 	[%rd37+14], %rs74;
	st.global.u8 	[%rd37+15], %rs75;
	st.global.u8 	[%rd37+16], %rs76;
	st.global.u8 	[%rd37+17], %rs77;
	st.global.u8 	[%rd37+18], %rs78;
	st.global.u8 	[%rd37+19], %rs79;
	st.global.u8 	[%rd37+20], %rs80;
	st.global.u8 	[%rd37+21], %rs81;
	st.global.u8 	[%rd37+22], %rs82;
	st.global.u8 	[%rd37+23], %rs83;
	st.global.u8 	[%rd37+24], %rs84;
	st.global.u8 	[%rd37+25], %rs85;
	st.global.u8 	[%rd37+26], %rs86;
	st.global.u8 	[%rd37+27], %rs87;
	st.global.u8 	[%rd37+28], %rs88;
	st.global.u8 	[%rd37+29], %rs89;
	st.global.u8 	[%rd37+30], %rs90;
	st.global.u8 	[%rd37+31], %rs91;
	and.b16  	%rs604, %rs92, 1;
	or.b16  	%rs605, %rs604, 2;
	st.global.u8 	[%rd37+52], %rs605;
	st.global.u8 	[%rd37+53], %rs96;
	st.global.u8 	[%rd37+54], %rs97;
	st.global.u8 	[%rd37+55], %rs98;
	st.global.u8 	[%rd37+56], %rs99;
	st.global.u8 	[%rd37+57], %rs100;
	st.global.u8 	[%rd37+58], %rs101;
	st.global.u8 	[%rd37+59], %rs102;
	st.global.u8 	[%rd37+60], %rs103;
	st.global.u8 	[%rd37+61], %rs104;
	st.global.u8 	[%rd37+62], %rs105;
	st.global.u8 	[%rd37+63], %rs106;
	st.global.u8 	[%rd37+64], %rs107;
	st.global.u8 	[%rd37+65], %rs108;
	st.global.u8 	[%rd37+66], %rs109;
	st.global.u8 	[%rd37+67], %rs110;
	st.global.u8 	[%rd37+68], %rs111;
	st.global.u8 	[%rd37+69], %rs112;
	st.global.u8 	[%rd37+70], %rs113;
	st.global.u8 	[%rd37+71], %rs114;
	st.global.u8 	[%rd37+72], %rs115;
	st.global.u8 	[%rd37+73], %rs116;
	st.global.u8 	[%rd37+74], %rs117;
	st.global.u8 	[%rd37+75], %rs118;
	cvt.u16.u32 	%rs606, %r482;
	add.s16 	%rs607, %rs606, 43;
	xor.b16  	%rs608, %rs607, %rs83;
	st.global.u8 	[%rd37+76], %rs608;
	add.s16 	%rs609, %rs606, 56;
	xor.b16  	%rs610, %rs609, %rs84;
	st.global.u8 	[%rd37+77], %rs610;
	add.s16 	%rs611, %rs606, 69;
	xor.b16  	%rs612, %rs611, %rs85;
	st.global.u8 	[%rd37+78], %rs612;
	st.global.u8 	[%rd37+79], %rs121;
	st.global.u8 	[%rd37+80], %rs122;
	st.global.u8 	[%rd37+81], %rs123;
	st.global.u8 	[%rd37+82], %rs124;
	st.global.u8 	[%rd37+83], %rs125;
	add.s16 	%rs613, %rs606, -109;
	xor.b16  	%rs614, %rs613, %rs91;
	st.global.u8 	[%rd37+84], %rs614;
	st.global.u8 	[%rd37+32], %rs127;
	st.global.u8 	[%rd37+33], %rs128;
	st.global.u8 	[%rd37+34], %rs129;
	st.global.u8 	[%rd37+35], %rs130;
	st.global.u8 	[%rd37+36], %rs131;
	st.global.u8 	[%rd37+37], %rs132;
	st.global.u8 	[%rd37+38], %rs133;
	st.global.u8 	[%rd37+39], %rs134;
	st.global.u8 	[%rd37+40], %rs135;
	st.global.u8 	[%rd37+41], %rs136;
	st.global.u8 	[%rd37+42], %rs137;
	st.global.u8 	[%rd37+43], %rs138;
	st.global.u8 	[%rd37+44], %rs139;
	st.global.u8 	[%rd37+45], %rs140;
	st.global.u8 	[%rd37+46], %rs141;
	st.global.u8 	[%rd37+47], %rs142;
	st.global.u8 	[%rd37+48], %rs143;
	st.global.u8 	[%rd37+49], %rs144;
	st.global.u8 	[%rd37+50], %rs145;
	st.global.u8 	[%rd37+51], %rs146;
	mov.b16 	%rs615, 1;
	st.global.u8 	[%rd37+85], %rs615;
	st.global.u64 	[%rd37+88], %rd2;
	cvt.u64.u32 	%rd38, %r482;
	st.global.u64 	[%rd37+96], %rd38;
$L__BB0_165:
	add.s32 	%r482, %r482, 1;
	setp.eq.s32 	%p167, %r482, 128;
	@%p167 bra 	$L__BB0_166;
	bra.uni 	$L__BB0_76;
$L__BB0_166:
	ret;

}


// ===== COMPILED SASS (sm_100) =====

	.target	sm_100

	.elftype	@"ET_EXEC"


//--------------------- .note.nv.tkinfo           --------------------------
	.section	.note.nv.tkinfo,"",@"SHT_NOTE"
	.sectionflags	@"SHF_NOTE_NV_TKINFO"
	.tkinfo
        /*0018*/ 	.word	0x00000002
        /*0030*/ 	.string	""
        /*0030*/ 	.string	"ptxas"
        /*0030*/ 	.string	"Cuda compilation tools, release 13.0, V13.0.88"
        /*0030*/ 	.string	"Build cuda_13.0.r13.0/compiler.36424714_0"
        /*0030*/ 	.string	"-arch sm_100 -m 64 "



//--------------------- .note.nv.cuinfo           --------------------------
	.section	.note.nv.cuinfo,"",@"SHT_NOTE"
	.sectionflags	@"SHF_NOTE_NV_CUINFO"
        /*0018*/ 	.short	0x0002
        /*001a*/ 	.short	0x0064
        /*001c*/ 	.short	0x0082
	.zero		2


//--------------------- .nv.info                  --------------------------
	.section	.nv.info,"",@"SHT_CUDA_INFO"
	.align	4


	//----- nvinfo : EIATTR_REGCOUNT
	.align		4
        /*0000*/ 	.byte	0x04, 0x2f
        /*0002*/ 	.short	(.L_13 - .L_12)
	.align		4
.L_12:
        /*0004*/ 	.word	index@(_Z23bruteforce_kernel_fixedP6ResultPiy)
        /*0008*/ 	.word	0x00000080


	//----- nvinfo : EIATTR_FRAME_SIZE
	.align		4
.L_13:
        /*000c*/ 	.byte	0x04, 0x11
        /*000e*/ 	.short	(.L_15 - .L_14)
	.align		4
.L_14:
        /*0010*/ 	.word	index@(_Z23bruteforce_kernel_fixedP6ResultPiy)
        /*0014*/ 	.word	0x00000018


	//----- nvinfo : EIATTR_MIN_STACK_SIZE
	.align		4
.L_15:
        /*0018*/ 	.byte	0x04, 0x12
        /*001a*/ 	.short	(.L_17 - .L_16)
	.align		4
.L_16:
        /*001c*/ 	.word	index@(_Z23bruteforce_kernel_fixedP6ResultPiy)
        /*0020*/ 	.word	0x00000018
.L_17:


//--------------------- .nv.compat                --------------------------
	.section	.nv.compat,"",@"SHT_CUDA_COMPAT_INFO"
	.align	4
        /*0000*/ 	.byte	0x02, 0x09, 0x00, 0x00, 0x02, 0x02, 0x01, 0x00, 0x02, 0x05, 0x05, 0x00, 0x03, 0x07, 0x01, 0x01
        /*0010*/ 	.byte	0x02, 0x03, 0x00, 0x00, 0x02, 0x06, 0x01, 0x00, 0x04, 0x0b, 0x08, 0x00, 0x09, 0x00, 0x00, 0x00
        /*0020*/ 	.byte	0x00, 0x00, 0x00, 0x00


//--------------------- .nv.info._Z23bruteforce_kernel_fixedP6ResultPiy --------------------------
	.section	.nv.info._Z23bruteforce_kernel_fixedP6ResultPiy,"",@"SHT_CUDA_INFO"
	.sectionflags	@""
	.align	4


	//----- nvinfo : EIATTR_CUDA_API_VERSION
	.align		4
        /*0000*/ 	.byte	0x04, 0x37
        /*0002*/ 	.short	(.L_19 - .L_18)
.L_18:
        /*0004*/ 	.word	0x00000082


	//----- nvinfo : EIATTR_KPARAM_INFO
	.align		4
.L_19:
        /*0008*/ 	.byte	0x04, 0x17
        /*000a*/ 	.short	(.L_21 - .L_20)
.L_20:
        /*000c*/ 	.word	0x00000000
        /*0010*/ 	.short	0x0002
        /*0012*/ 	.short	0x0010
        /*0014*/ 	.byte	0x00, 0xf0, 0x21, 0x00


	//----- nvinfo : EIATTR_KPARAM_INFO
	.align		4
.L_21:
        /*0018*/ 	.byte	0x04, 0x17
        /*001a*/ 	.short	(.L_23 - .L_22)
.L_22:
        /*001c*/ 	.word	0x00000000
        /*0020*/ 	.short	0x0001
        /*0022*/ 	.short	0x0008
        /*0024*/ 	.byte	0x00, 0xf5, 0x21, 0x00


	//----- nvinfo : EIATTR_KPARAM_INFO
	.align		4
.L_23:
        /*0028*/ 	.byte	0x04, 0x17
        /*002a*/ 	.short	(.L_25 - .L_24)
.L_24:
        /*002c*/ 	.word	0x00000000
        /*0030*/ 	.short	0x0000
        /*0032*/ 	.short	0x0000
        /*0034*/ 	.byte	0x00, 0xf5, 0x21, 0x00


	//----- nvinfo : EIATTR_SPARSE_MMA_MASK
	.align		4
.L_25:
        /*0038*/ 	.byte	0x03, 0x50
        /*003a*/ 	.short	0x0000


	//----- nvinfo : EIATTR_MAXREG_COUNT
	.align		4
        /*003c*/ 	.byte	0x03, 0x1b
        /*003e*/ 	.short	0x00ff


	//----- nvinfo : EIATTR_NUM_BARRIERS
	.align		4
        /*0040*/ 	.byte	0x02, 0x4c
        /*0042*/ 	.byte	0x01
	.zero		1


	//----- nvinfo : EIATTR_MERCURY_ISA_VERSION
	.align		4
        /*0044*/ 	.byte	0x03, 0x5f
        /*0046*/ 	.short	0x0101


	//----- nvinfo : EIATTR_INT_WARP_WIDE_INSTR_OFFSETS
	.align		4
        /*0048*/ 	.byte	0x04, 0x31
        /*004a*/ 	.short	(.L_27 - .L_26)


	//   ....[0]....
.L_26:
        /*004c*/ 	.word	0x00005420


	//   ....[1]....
        /*0050*/ 	.word	0x000054b0


	//----- nvinfo : EIATTR_VRC_CTA_INIT_COUNT
	.align		4
.L_27:
        /*0054*/ 	.byte	0x02, 0x4a
	.zero		1
	.zero		1


	//----- nvinfo : EIATTR_EXIT_INSTR_OFFSETS
	.align		4
        /*0058*/ 	.byte	0x04, 0x1c
        /*005a*/ 	.short	(.L_29 - .L_28)


	//   ....[0]....
.L_28:
        /*005c*/ 	.word	0x00002e40


	//   ....[1]....
        /*0060*/ 	.word	0x00005ba0


	//----- nvinfo : EIATTR_CRS_STACK_SIZE
	.align		4
.L_29:
        /*0064*/ 	.byte	0x04, 0x1e
        /*0066*/ 	.short	(.L_31 - .L_30)
.L_30:
        /*0068*/ 	.word	0x00000000


	//----- nvinfo : EIATTR_CBANK_PARAM_SIZE
	.align		4
.L_31:
        /*006c*/ 	.byte	0x03, 0x19
        /*006e*/ 	.short	0x0018


	//----- nvinfo : EIATTR_PARAM_CBANK
	.align		4
        /*0070*/ 	.byte	0x04, 0x0a
        /*0072*/ 	.short	(.L_33 - .L_32)
	.align		4
.L_32:
        /*0074*/ 	.word	index@(.nv.constant0._Z23bruteforce_kernel_fixedP6ResultPiy)
        /*0078*/ 	.short	0x0380
        /*007a*/ 	.short	0x0018


	//----- nvinfo : EIATTR_SW_WAR
	.align		4
.L_33:
        /*007c*/ 	.byte	0x04, 0x36
        /*007e*/ 	.short	(.L_35 - .L_34)
.L_34:
        /*0080*/ 	.word	0x00000008
.L_35:


//--------------------- .nv.callgraph             --------------------------
	.section	.nv.callgraph,"",@"SHT_CUDA_CALLGRAPH"
	.align	4
	.sectionentsize	8
	.align		4
        /*0000*/ 	.word	0x00000000
	.align		4
        /*0004*/ 	.word	0xffffffff
	.align		4
        /*0008*/ 	.word	0x00000000
	.align		4
        /*000c*/ 	.word	0xfffffffe
	.align		4
        /*0010*/ 	.word	0x00000000
	.align		4
        /*0014*/ 	.word	0xfffffffd
	.align		4
        /*0018*/ 	.word	0x00000000
	.align		4
        /*001c*/ 	.word	0xfffffffc


//--------------------- .nv.constant4             --------------------------
	.section	.nv.constant4,"a",@progbits
	.align	8
	.align		8
.nv.constant4:
        /*0000*/ 	.dword	precalc_xorwow_matrix
	.align		8
        /*0008*/ 	.dword	precalc_xorwow_offset_matrix
	.align		8
        /*0010*/ 	.dword	mrg32k3aM1
	.align		8
        /*0018*/ 	.dword	mrg32k3aM2
	.align		8
        /*0020*/ 	.dword	mrg32k3aM1SubSeq
	.align		8
        /*0028*/ 	.dword	mrg32k3aM2SubSeq
	.align		8
        /*0030*/ 	.dword	mrg32k3aM1Seq
	.align		8
        /*0038*/ 	.dword	mrg32k3aM2Seq


//--------------------- .nv.constant3             --------------------------
	.section	.nv.constant3,"a",@progbits
	.align	8
.nv.constant3:
	.type		__cr_lgamma_table,@object
	.size		__cr_lgamma_table,(d_secp256k1_n - __cr_lgamma_table)
__cr_lgamma_table:
        /*0000*/ 	.byte	0x00, 0x00, 0x00, 0x00, 0x00, 0x00, 0x00, 0x00, 0x00, 0x00, 0x00, 0x00, 0x00, 0x00, 0x00, 0x00
        /*0010*/ 	.byte	0xef, 0x39, 0xfa, 0xfe, 0x42, 0x2e, 0xe6, 0x3f, 0x02, 0x20, 0x2a, 0xfa, 0x0b, 0xab, 0xfc, 0x3f
        /*0020*/ 	.byte	0xf9, 0x2c, 0x92, 0x7c, 0xa7, 0x6c, 0x09, 0x40, 0xc9, 0x79, 0x44, 0x3c, 0x64, 0x26, 0x13, 0x40
        /*0030*/ 	.byte	0xca, 0x01, 0xcf, 0x3a, 0x27, 0x51, 0x1a, 0x40, 0x30, 0xcc, 0x2d, 0xf3, 0xe1, 0x0c, 0x21, 0x40
        /*0040*/ 	.byte	0x0d, 0xb7, 0xfc, 0x82, 0x8e, 0x35, 0x25, 0x40
	.type		d_secp256k1_n,@object
	.size		d_secp256k1_n,(d_target_hashes - d_secp256k1_n)
d_secp256k1_n:
        /*0048*/ 	.byte	0xff, 0xff, 0xff, 0xff, 0xff, 0xff, 0xff, 0xff, 0xff, 0xff, 0xff, 0xff, 0xff, 0xff, 0xff, 0xfe
        /*0058*/ 	.byte	0xba, 0xae, 0xdc, 0xe6, 0xaf, 0x48, 0xa0, 0x3b, 0xbf, 0xd2, 0x5e, 0x8c, 0xd0, 0x36, 0x41, 0x41
	.type		d_target_hashes,@object
	.size		d_target_hashes,(d_num_targets - d_target_hashes)
d_target_hashes:
	.zero		20000
	.type		d_num_targets,@object
	.size		d_num_targets,(.L_11 - d_num_targets)
d_num_targets:
	.zero		4
.L_11:


//--------------------- .text._Z23bruteforce_kernel_fixedP6ResultPiy --------------------------
	.section	.text._Z23bruteforce_kernel_fixedP6ResultPiy,"ax",@progbits
	.align	128
        .global         _Z23bruteforce_kernel_fixedP6ResultPiy
        .type           _Z23bruteforce_kernel_fixedP6ResultPiy,@function
        .size           _Z23bruteforce_kernel_fixedP6ResultPiy,(.L_x_25 - _Z23bruteforce_kernel_fixedP6ResultPiy)
        .other          _Z23bruteforce_kernel_fixedP6ResultPiy,@"STO_CUDA_ENTRY STV_DEFAULT"
_Z23bruteforce_kernel_fixedP6ResultPiy:
.text._Z23bruteforce_kernel_fixedP6ResultPiy:
[----:B------:R-:W0:Y:S01]  /*0000*/  LDC R1, c[0x0][0x37c] ;  /* 0x0000df00ff017b82 */ /* 0x000e220000000800 */
[----:B------:R-:W1:Y:S01]  /*0010*/  LDCU UR7, c[0x3][0x4e88] ;  /* 0x00c9d100ff0777ac */ /* 0x000e620008000800 */
[----:B------:R-:W2:Y:S06]  /*0020*/  S2R R0, SR_TID.X ;  /* 0x0000000000007919 */ /* 0x000eac0000002100 */
[----:B------:R-:W3:Y:S01]  /*0030*/  S2UR UR6, SR_CTAID.X ;  /* 0x00000000000679c3 */ /* 0x000ee20000002500 */
[----:B------:R-:W-:Y:S01]  /*0040*/  BSSY.RECONVERGENT B0, `(.L_x_0) ;  /* 0x000006a000007945 */ /* 0x000fe20003800200 */
[----:B0-----:R-:W-:-:S06]  /*0050*/  VIADD R1, R1, 0xffffffe8 ;  /* 0xffffffe801017836 */ /* 0x001fcc0000000000 */
[----:B------:R-:W3:Y:S01]  /*0060*/  LDC R13, c[0x0][0x360] ;  /* 0x0000d800ff0d7b82 */ /* 0x000ee20000000800 */
[----:B-1----:R-:W-:-:S04]  /*0070*/  UISETP.LT.AND UP0, UPT, UR7, 0x100, UPT ;  /* 0x000001000700788c */ /* 0x002fc8000bf01270 */
[----:B------:R-:W-:-:S04]  /*0080*/  USEL UR4, UR7, 0x100, UP0 ;  /* 0x0000010007047887 */ /* 0x000fc80008000000 */
[----:B------:R-:W-:-:S06]  /*0090*/  UIMAD UR5, UR4, 0x14, URZ ;  /* 0x00000014040578a4 */ /* 0x000fcc000f8e02ff */
[----:B--2---:R-:W-:Y:S01]  /*00a0*/  ISETP.GE.AND P0, PT, R0, UR5, PT ;  /* 0x0000000500007c0c */ /* 0x004fe2000bf06270 */
[----:B---3--:R-:W-:-:S12]  /*00b0*/  IMAD R12, R13, UR6, R0 ;  /* 0x000000060d0c7c24 */ /* 0x008fd8000f8e0200 */
[----:B------:R-:W-:Y:S05]  /*00c0*/  @P0 BRA `(.L_x_1) ;  /* 0x0000000400840947 */ /* 0x000fea0003800000 */
[----:B------:R-:W0:Y:S01]  /*00d0*/  I2F.U32.RP R7, R13 ;  /* 0x0000000d00077306 */ /* 0x000e220000209000 */
[----:B------:R-:W-:Y:S01]  /*00e0*/  IMAD.IADD R4, R0, 0x1, R13 ;  /* 0x0000000100047824 */ /* 0x000fe200078e020d */
[----:B------:R-:W-:Y:S01]  /*00f0*/  ISETP.NE.U32.AND P2, PT, R13, RZ, PT ;  /* 0x000000ff0d00720c */ /* 0x000fe20003f45070 */
[----:B------:R-:W-:Y:S03]  /*0100*/  BSSY.RECONVERGENT B1, `(.L_x_2) ;  /* 0x000002e000017945 */ /* 0x000fe60003800200 */
[C---:B------:R-:W-:Y:S02]  /*0110*/  ISETP.GE.U32.AND P0, PT, R4.reuse, UR5, PT ;  /* 0x0000000504007c0c */ /* 0x040fe4000bf06070 */
[----:B------:R-:W-:Y:S01]  /*0120*/  VIMNMX.U32 R5, PT, PT, R4, UR5, !PT ;  /* 0x0000000504057c48 */ /* 0x000fe2000ffe0000 */
[----:B0-----:R-:W0:Y:S02]  /*0130*/  MUFU.RCP R7, R7 ;  /* 0x0000000700077308 */ /* 0x001e240000001000 */
[----:B0-----:R-:W-:-:S06]  /*0140*/  VIADD R2, R7, 0xffffffe ;  /* 0x0ffffffe07027836 */ /* 0x001fcc0000000000 */
[----:B------:R0:W1:Y:S02]  /*0150*/  F2I.FTZ.U32.TRUNC.NTZ R3, R2 ;  /* 0x0000000200037305 */ /* 0x000064000021f000 */
[----:B0-----:R-:W-:Y:S02]  /*0160*/  IMAD.MOV.U32 R2, RZ, RZ, RZ ;  /* 0x000000ffff027224 */ /* 0x001fe400078e00ff */
[----:B-1----:R-:W-:-:S04]  /*0170*/  IMAD.MOV R6, RZ, RZ, -R3 ;  /* 0x000000ffff067224 */ /* 0x002fc800078e0a03 */
[----:B------:R-:W-:Y:S01]  /*0180*/  IMAD R9, R6, R13, RZ ;  /* 0x0000000d06097224 */ /* 0x000fe200078e02ff */
[----:B------:R-:W-:-:S03]  /*0190*/  SEL R6, RZ, 0x1, P0 ;  /* 0x00000001ff067807 */ /* 0x000fc60000000000 */
[----:B------:R-:W-:Y:S01]  /*01a0*/  IMAD.HI.U32 R8, R3, R9, R2 ;  /* 0x0000000903087227 */ /* 0x000fe200078e0002 */
[----:B------:R-:W-:-:S05]  /*01b0*/  IADD3 R5, PT, PT, R5, -R4, -R6 ;  /* 0x8000000405057210 */ /* 0x000fca0007ffe806 */
[----:B------:R-:W-:-:S04]  /*01c0*/  IMAD.HI.U32 R3, R8, R5, RZ ;  /* 0x0000000508037227 */ /* 0x000fc800078e00ff */
[----:B------:R-:W-:-:S04]  /*01d0*/  IMAD.MOV R2, RZ, RZ, -R3 ;  /* 0x000000ffff027224 */ /* 0x000fc800078e0a03 */
[----:B------:R-:W-:-:S05]  /*01e0*/  IMAD R5, R13, R2, R5 ;  /* 0x000000020d057224 */ /* 0x000fca00078e0205 */
[----:B------:R-:W-:-:S13]  /*01f0*/  ISETP.GE.U32.AND P0, PT, R5, R13, PT ;  /* 0x0000000d0500720c */ /* 0x000fda0003f06070 */
[----:B------:R-:W-:Y:S02]  /*0200*/  @P0 IMAD.IADD R5, R5, 0x1, -R13 ;  /* 0x0000000105050824 */ /* 0x000fe400078e0a0d */
[----:B------:R-:W-:-:S03]  /*0210*/  @P0 VIADD R3, R3, 0x1 ;  /* 0x0000000103030836 */ /* 0x000fc60000000000 */
[----:B------:R-:W-:-:S13]  /*0220*/  ISETP.GE.U32.AND P1, PT, R5, R13, PT ;  /* 0x0000000d0500720c */ /* 0x000fda0003f26070 */
[----:B------:R-:W-:Y:S01]  /*0230*/  @P1 VIADD R3, R3, 0x1 ;  /* 0x0000000103031836 */ /* 0x000fe20000000000 */
[----:B------:R-:W-:-:S05]  /*0240*/  @!P2 LOP3.LUT R3, RZ, R13, RZ, 0x33, !PT ;  /* 0x0000000dff03a212 */ /* 0x000fca00078e33ff */
[----:B------:R-:W-:-:S05]  /*0250*/  IMAD.IADD R2, R6, 0x1, R3 ;  /* 0x0000000106027824 */ /* 0x000fca00078e0203 */
[C---:B------:R-:W-:Y:S02]  /*0260*/  LOP3.LUT R3, R2.reuse, 0x3, RZ, 0xc0, !PT ;  /* 0x0000000302037812 */ /* 0x040fe400078ec0ff */
[----:B------:R-:W-:Y:S02]  /*0270*/  ISETP.GE.U32.AND P1, PT, R2, 0x3, PT ;  /* 0x000000030200780c */ /* 0x000fe40003f26070 */
[----:B------:R-:W-:-:S13]  /*0280*/  ISETP.NE.AND P0, PT, R3, 0x3, PT ;  /* 0x000000030300780c */ /* 0x000fda0003f05270 */
[----:B------:R-:W-:Y:S05]  /*0290*/  @!P0 BRA `(.L_x_3) ;  /* 0x0000000000508947 */ /* 0x000fea0003800000 */
[----:B------:R-:W0:Y:S01]  /*02a0*/  S2R R5, SR_CgaCtaId ;  /* 0x0000000000057919 */ /* 0x000e220000008800 */
[----:B------:R-:W-:Y:S01]  /*02b0*/  VIADD R2, R2, 0x1 ;  /* 0x0000000102027836 */ /* 0x000fe20000000000 */
[----:B------:R-:W-:Y:S01]  /*02c0*/  MOV R4, 0x400 ;  /* 0x0000040000047802 */ /* 0x000fe20000000f00 */
[----:B------:R-:W-:Y:S02]  /*02d0*/  IMAD.MOV.U32 R3, RZ, RZ, RZ ;  /* 0x000000ffff037224 */ /* 0x000fe400078e00ff */
[----:B------:R-:W-:Y:S01]  /*02e0*/  IMAD.MOV.U32 R8, RZ, RZ, 0x68 ;  /* 0x00000068ff087424 */ /* 0x000fe200078e00ff */
[----:B------:R-:W-:Y:S02]  /*02f0*/  LOP3.LUT R10, R2, 0x3, RZ, 0xc0, !PT ;  /* 0x00000003020a7812 */ /* 0x000fe400078ec0ff */
[----:B0-----:R-:W-:-:S07]  /*0300*/  LEA R6, R5, R4, 0x18 ;  /* 0x0000000405067211 */ /* 0x001fce00078ec0ff */
.L_x_4:
[----:B------:R-:W-:-:S04]  /*0310*/  IMAD.HI.U32 R2, R0, -0x33333333, RZ ;  /* 0xcccccccd00027827 */ /* 0x000fc800078e00ff */
[----:B------:R-:W-:Y:S01]  /*0320*/  VIADD R3, R3, 0x1 ;  /* 0x0000000103037836 */ /* 0x000fe20000000000 */
[----:B0-----:R-:W-:-:S04]  /*0330*/  SHF.R.U32.HI R5, RZ, 0x4, R2 ;  /* 0x00000004ff057819 */ /* 0x001fc80000011602 */
[----:B------:R-:W-:Y:S01]  /*0340*/  ISETP.NE.AND P0, PT, R3, R10, PT ;  /* 0x0000000a0300720c */ /* 0x000fe20003f05270 */
[C---:B------:R-:W-:Y:S02]  /*0350*/  IMAD R2, R5.reuse, -0x14, R0 ;  /* 0xffffffec05027824 */ /* 0x040fe400078e0200 */
[C---:B------:R-:W-:Y:S02]  /*0360*/  IMAD R7, R5.reuse, 0x14, R8 ;  /* 0x0000001405077824 */ /* 0x040fe400078e0208 */
[----:B------:R-:W-:Y:S02]  /*0370*/  IMAD R5, R5, 0x14, R6 ;  /* 0x0000001405057824 */ /* 0x000fe400078e0206 */
[C---:B------:R-:W-:Y:S02]  /*0380*/  IMAD.IADD R4, R2.reuse, 0x1, R7 ;  /* 0x0000000102047824 */ /* 0x040fe400078e0207 */
[----:B------:R-:W-:Y:S02]  /*0390*/  IMAD.IADD R5, R2, 0x1, R5 ;  /* 0x0000000102057824 */ /* 0x000fe400078e0205 */
[----:B------:R-:W-:-:S02]  /*03a0*/  IMAD.IADD R0, R13, 0x1, R0 ;  /* 0x000000010d007824 */ /* 0x000fc400078e0200 */
[----:B------:R-:W0:Y:S02]  /*03b0*/  LDC.U8 R4, c[0x3][R4] ;  /* 0x00c0000004047b82 */ /* 0x000e240000000000 */
[----:B0-----:R0:W-:Y:S01]  /*03c0*/  STS.U8 [R5], R4 ;  /* 0x0000000405007388 */ /* 0x0011e20000000000 */
[----:B------:R-:W-:Y:S05]  /*03d0*/  @P0 BRA `(.L_x_4) ;  /* 0xfffffffc00cc0947 */ /* 0x000fea000383ffff */
.L_x_3:
[----:B------:R-:W-:Y:S05]  /*03e0*/  BSYNC.RECONVERGENT B1 ;  /* 0x0000000000017941 */ /* 0x000fea0003800200 */
.L_x_2:
[----:B------:R-:W-:Y:S05]  /*03f0*/  @!P1 BRA `(.L_x_1) ;  /* 0x0000000000b89947 */ /* 0x000fea0003800000 */
[----:B------:R-:W1:Y:S01]  /*0400*/  S2R R3, SR_CgaCtaId ;  /* 0x0000000000037919 */ /* 0x000e620000008800 */
[----:B------:R-:W-:-:S04]  /*0410*/  MOV R2, 0x400 ;  /* 0x0000040000027802 */ /* 0x000fc80000000f00 */
[----:B-1----:R-:W-:-:S07]  /*0420*/  LEA R14, R3, R2, 0x18 ;  /* 0x00000002030e7211 */ /* 0x002fce00078ec0ff */
.L_x_5:
[----:B----4-:R-:W-:Y:S02]  /*0430*/  IMAD.IADD R10, R13, 0x1, R0 ;  /* 0x000000010d0a7824 */ /* 0x010fe400078e0200 */
[----:B------:R-:W-:-:S04]  /*0440*/  IMAD.HI.U32 R3, R0, -0x33333333, RZ ;  /* 0xcccccccd00037827 */ /* 0x000fc800078e00ff */
[C---:B0-----:R-:W-:Y:S01]  /*0450*/  IMAD.IADD R4, R10.reuse, 0x1, R13 ;  /* 0x000000010a047824 */ /* 0x041fe200078e020d */
[----:B------:R-:W-:Y:S01]  /*0460*/  SHF.R.U32.HI R15, RZ, 0x4, R3 ;  /* 0x00000004ff0f7819 */ /* 0x000fe20000011603 */
[----:B------:R-:W-:-:S04]  /*0470*/  IMAD.HI.U32 R2, R10, -0x33333333, RZ ;  /* 0xcccccccd0a027827 */ /* 0x000fc800078e00ff */
[C---:B------:R-:W-:Y:S01]  /*0480*/  IMAD.IADD R8, R4.reuse, 0x1, R13 ;  /* 0x0000000104087824 */ /* 0x040fe200078e020d */
[----:B------:R-:W-:Y:S01]  /*0490*/  SHF.R.U32.HI R2, RZ, 0x4, R2 ;  /* 0x00000004ff027819 */ /* 0x000fe20000011602 */
[----:B------:R-:W-:-:S04]  /*04a0*/  IMAD.HI.U32 R3, R4, -0x33333333, RZ ;  /* 0xcccccccd04037827 */ /* 0x000fc800078e00ff */
[----:B------:R-:W-:Y:S01]  /*04b0*/  IMAD.HI.U32 R5, R8, -0x33333333, RZ ;  /* 0xcccccccd08057827 */ /* 0x000fe200078e00ff */
[----:B------:R-:W-:-:S03]  /*04c0*/  SHF.R.U32.HI R7, RZ, 0x4, R3 ;  /* 0x00000004ff077819 */ /* 0x000fc60000011603 */
[----:B------:R-:W-:Y:S01]  /*04d0*/  IMAD.MOV.U32 R6, RZ, RZ, 0x68 ;  /* 0x00000068ff067424 */ /* 0x000fe200078e00ff */
[----:B------:R-:W-:Y:S01]  /*04e0*/  SHF.R.U32.HI R9, RZ, 0x4, R5 ;  /* 0x00000004ff097819 */ /* 0x000fe20000011605 */
[C---:B------:R-:W-:Y:S02]  /*04f0*/  IMAD R16, R15.reuse, -0x14, R0 ;  /* 0xffffffec0f107824 */ /* 0x040fe400078e0200 */
[----:B------:R-:W-:Y:S02]  /*0500*/  IMAD R17, R15, 0x14, R6 ;  /* 0x000000140f117824 */ /* 0x000fe400078e0206 */
[C---:B------:R-:W-:Y:S02]  /*0510*/  IMAD R0, R2.reuse, -0x14, R10 ;  /* 0xffffffec02007824 */ /* 0x040fe400078e020a */
[----:B------:R-:W-:Y:S02]  /*0520*/  IMAD R3, R2, 0x14, R6 ;  /* 0x0000001402037824 */ /* 0x000fe400078e0206 */
[----:B------:R-:W-:-:S02]  /*0530*/  IMAD R4, R7, -0x14, R4 ;  /* 0xffffffec07047824 */ /* 0x000fc400078e0204 */
[--C-:B------:R-:W-:Y:S02]  /*0540*/  IMAD R5, R7, 0x14, R6.reuse ;  /* 0x0000001407057824 */ /* 0x100fe400078e0206 */
[C---:B------:R-:W-:Y:S02]  /*0550*/  IMAD R11, R9.reuse, 0x14, R6 ;  /* 0x00000014090b7824 */ /* 0x040fe400078e0206 */
[----:B------:R-:W-:Y:S02]  /*0560*/  IMAD R10, R9, -0x14, R8 ;  /* 0xffffffec090a7824 */ /* 0x000fe400078e0208 */
[----:B------:R-:W-:Y:S02]  /*0570*/  IMAD.IADD R17, R16, 0x1, R17 ;  /* 0x0000000110117824 */ /* 0x000fe400078e0211 */
[----:B------:R-:W-:Y:S02]  /*0580*/  IMAD.IADD R3, R0, 0x1, R3 ;  /* 0x0000000100037824 */ /* 0x000fe400078e0203 */
[----:B------:R-:W-:-:S02]  /*0590*/  IMAD.IADD R6, R4, 0x1, R5 ;  /* 0x0000000104067824 */ /* 0x000fc400078e0205 */
[----:B------:R-:W-:Y:S01]  /*05a0*/  IMAD.IADD R11, R10, 0x1, R11 ;  /* 0x000000010a0b7824 */ /* 0x000fe200078e020b */
[----:B------:R-:W0:Y:S01]  /*05b0*/  LDC.U8 R17, c[0x3][R17] ;  /* 0x00c0000011117b82 */ /* 0x000e220000000000 */
[--C-:B------:R-:W-:Y:S02]  /*05c0*/  IMAD R15, R15, 0x14, R14.reuse ;  /* 0x000000140f0f7824 */ /* 0x100fe400078e020e */
[--C-:B------:R-:W-:Y:S02]  /*05d0*/  IMAD R5, R2, 0x14, R14.reuse ;  /* 0x0000001402057824 */ /* 0x100fe400078e020e */
[--C-:B------:R-:W-:Y:S02]  /*05e0*/  IMAD R7, R7, 0x14, R14.reuse ;  /* 0x0000001407077824 */ /* 0x100fe400078e020e */
[----:B------:R-:W-:Y:S01]  /*05f0*/  IMAD R9, R9, 0x14, R14 ;  /* 0x0000001409097824 */ /* 0x000fe200078e020e */
[----:B------:R-:W1:Y:S01]  /*0600*/  LDC.U8 R3, c[0x3][R3] ;  /* 0x00c0000003037b82 */ /* 0x000e620000000000 */
[----:B------:R-:W-:-:S02]  /*0610*/  IMAD.IADD R16, R16, 0x1, R15 ;  /* 0x0000000110107824 */ /* 0x000fc400078e020f */
[----:B------:R-:W-:Y:S02]  /*0620*/  IMAD.IADD R2, R0, 0x1, R5 ;  /* 0x0000000100027824 */ /* 0x000fe400078e0205 */
[----:B------:R-:W-:Y:S02]  /*0630*/  IMAD.IADD R7, R4, 0x1, R7 ;  /* 0x0000000104077824 */ /* 0x000fe400078e0207 */
[----:B------:R-:W-:Y:S01]  /*0640*/  IMAD.IADD R10, R10, 0x1, R9 ;  /* 0x000000010a0a7824 */ /* 0x000fe200078e0209 */
[----:B------:R-:W2:Y:S01]  /*0650*/  LDC.U8 R6, c[0x3][R6] ;  /* 0x00c0000006067b82 */ /* 0x000ea20000000000 */
[----:B------:R-:W-:-:S05]  /*0660*/  IMAD.IADD R0, R8, 0x1, R13 ;  /* 0x0000000108007824 */ /* 0x000fca00078e020d */
[----:B------:R-:W-:Y:S02]  /*0670*/  ISETP.GE.AND P0, PT, R0, UR5, PT ;  /* 0x0000000500007c0c */ /* 0x000fe4000bf06270 */
[----:B------:R-:W3:Y:S01]  /*0680*/  LDC.U8 R11, c[0x3][R11] ;  /* 0x00c000000b0b7b82 */ /* 0x000ee20000000000 */
[----:B0-----:R4:W-:Y:S04]  /*0690*/  STS.U8 [R16], R17 ;  /* 0x0000001110007388 */ /* 0x0019e80000000000 */
[----:B-1----:R4:W-:Y:S04]  /*06a0*/  STS.U8 [R2], R3 ;  /* 0x0000000302007388 */ /* 0x0029e80000000000 */
[----:B--2---:R4:W-:Y:S04]  /*06b0*/  STS.U8 [R7], R6 ;  /* 0x0000000607007388 */ /* 0x0049e80000000000 */
[----:B---3--:R4:W-:Y:S01]  /*06c0*/  STS.U8 [R10], R11 ;  /* 0x0000000b0a007388 */ /* 0x0089e20000000000 */
[----:B------:R-:W-:Y:S05]  /*06d0*/  @!P0 BRA `(.L_x_5) ;  /* 0xfffffffc00548947 */ /* 0x000fea000383ffff */
.L_x_1:
[----:B------:R-:W-:Y:S05]  /*06e0*/  BSYNC.RECONVERGENT B0 ;  /* 0x0000000000007941 */ /* 0x000fea0003800200 */
.L_x_0:
[----:B------:R-:W1:Y:S01]  /*06f0*/  LDCU.64 UR8, c[0x0][0x390] ;  /* 0x00007200ff0877ac */ /* 0x000e620008000a00 */
[----:B------:R-:W-:Y:S01]  /*0700*/  SHF.R.S32.HI R13, RZ, 0x1f, R12 ;  /* 0x0000001fff0d7819 */ /* 0x000fe2000001140c */
[----:B------:R-:W-:Y:S01]  /*0710*/  UISETP.GT.AND UP0, UPT, UR7, URZ, UPT ;  /* 0x000000ff0700728c */ /* 0x000fe2000bf04270 */
[----:B------:R-:W-:Y:S01]  /*0720*/  BAR.SYNC.DEFER_BLOCKING 0x0 ;  /* 0x0000000000007b1d */ /* 0x000fe20000010000 */
[----:B-1----:R-:W-:-:S04]  /*0730*/  IADD3 R0, P0, PT, R12, UR8, RZ ;  /* 0x000000080c007c10 */ /* 0x002fc8000ff1e0ff */
[----:B----4-:R-:W-:Y:S02]  /*0740*/  IADD3.X R2, PT, PT, R13, UR9, RZ, P0, !PT ;  /* 0x000000090d027c10 */ /* 0x010fe400087fe4ff */
[----:B------:R-:W-:Y:S02]  /*0750*/  LOP3.LUT R0, R0, 0xaad26b49, RZ, 0x3c, !PT ;  /* 0xaad26b4900007812 */ /* 0x000fe400078e3cff */
[----:B------:R-:W-:-:S03]  /*0760*/  LOP3.LUT R2, R2, 0xf7dcefdd, RZ, 0x3c, !PT ;  /* 0xf7dcefdd02027812 */ /* 0x000fc600078e3cff */
[----:B------:R-:W-:Y:S02]  /*0770*/  IMAD R0, R0, 0x4182bed5, RZ ;  /* 0x4182bed500007824 */ /* 0x000fe400078e02ff */
[----:B------:R-:W-:Y:S02]  /*0780*/  IMAD R3, R2, -0x658354e5, RZ ;  /* 0x9a7cab1b02037824 */ /* 0x000fe400078e02ff */
[C---:B------:R-:W-:Y:S01]  /*0790*/  VIADD R21, R0.reuse, 0x75bcd15 ;  /* 0x075bcd1500157836 */ /* 0x040fe20000000000 */
[C---:B------:R-:W-:Y:S01]  /*07a0*/  LOP3.LUT R19, R0.reuse, 0x159a55e5, RZ, 0x3c, !PT ;  /* 0x159a55e500137812 */ /* 0x040fe200078e3cff */
[C---:B------:R-:W-:Y:S01]  /*07b0*/  VIADD R17, R0.reuse, 0x583f19 ;  /* 0x00583f1900117836 */ /* 0x040fe20000000000 */
[----:B------:R-:W-:Y:S01]  /*07c0*/  IADD3 R16, PT, PT, R0, 0x64f0c9, R3 ;  /* 0x0064f0c900107810 */ /* 0x000fe20007ffe003 */
[C---:B------:R-:W-:Y:S01]  /*07d0*/  VIADD R15, R3.reuse, 0x1f123bb5 ;  /* 0x1f123bb5030f7836 */ /* 0x040fe20000000000 */
[----:B------:R-:W-:Y:S01]  /*07e0*/  LOP3.LUT R14, R3, 0x5491333, RZ, 0x3c, !PT ;  /* 0x05491333030e7812 */ /* 0x000fe200078e3cff */
[----:B------:R-:W-:Y:S06]  /*07f0*/  BRA.U UP0, `(.L_x_6) ;  /* 0x0000002500947547 */ /* 0x000fec000b800000 */
[----:B------:R-:W1:Y:S01]  /*0800*/  LDCU.U8 UR36, c[0x3][0x67] ;  /* 0x00c00ce0ff2477ac */ /* 0x000e620008000000 */
[----:B------:R-:W2:Y:S01]  /*0810*/  LDCU.U8 UR37, c[0x3][0x66] ;  /* 0x00c00cc0ff2577ac */ /* 0x000ea20008000000 */
[----:B------:R-:W3:Y:S01]  /*0820*/  LDCU.U8 UR38, c[0x3][0x65] ;  /* 0x00c00ca0ff2677ac */ /* 0x000ee20008000000 */
[----:B------:R-:W4:Y:S01]  /*0830*/  LDCU.U8 UR39, c[0x3][0x64] ;  /* 0x00c00c80ff2777ac */ /* 0x000f220008000000 */
[----:B------:R-:W0:Y:S01]  /*0840*/  LDCU.U8 UR40, c[0x3][0x63] ;  /* 0x00c00c60ff2877ac */ /* 0x000e220008000000 */
        /* <DEDUP_REMOVED lines=27> */
[----:B-1234-:R-:W-:-:S05]  /*0a00*/  UMOV UR4, URZ ;  /* 0x000000ff00047c82 */ /* 0x01efca0008000000 */
.L_x_12:
[----:B------:R-:W-:Y:S01]  /*0a10*/  SHF.R.U32.HI R0, RZ, 0x2, R21 ;  /* 0x00000002ff007819 */ /* 0x000fe20000011615 */
[----:B------:R-:W-:Y:S01]  /*0a20*/  IMAD.SHL.U32 R2, R17, 0x10, RZ ;  /* 0x0000001011027824 */ /* 0x000fe200078e00ff */
[----:B0-----:R-:W-:Y:S01]  /*0a30*/  SHF.R.U32.HI R4, RZ, 0x2, R19 ;  /* 0x00000002ff047819 */ /* 0x001fe20000011613 */
[----:B------:R-:W-:Y:S01]  /*0a40*/  BSSY.RECONVERGENT B0, `(.L_x_7) ;  /* 0x000023b000007945 */ /* 0x000fe20003800200 */
[----:B------:R-:W-:Y:S02]  /*0a50*/  LOP3.LUT R0, R0, R21, RZ, 0x3c, !PT ;  /* 0x0000001500007212 */ /* 0x000fe400078e3cff */
[----:B------:R-:W-:Y:S02]  /*0a60*/  LOP3.LUT R4, R4, R19, RZ, 0x3c, !PT ;  /* 0x0000001304047212 */ /* 0x000fe400078e3cff */
[----:B------:R-:W-:Y:S01]  /*0a70*/  SHF.R.U32.HI R6, RZ, 0x2, R15 ;  /* 0x00000002ff067819 */ /* 0x000fe2000001160f */
[----:B------:R-:W-:Y:S01]  /*0a80*/  IMAD.SHL.U32 R3, R0, 0x2, RZ ;  /* 0x0000000200037824 */ /* 0x000fe200078e00ff */
[----:B------:R-:W-:-:S02]  /*0a90*/  SHF.R.U32.HI R9, RZ, 0x2, R14 ;  /* 0x00000002ff097819 */ /* 0x000fc4000001160e */
[----:B------:R-:W-:Y:S02]  /*0aa0*/  LOP3.LUT R6, R6, R15, RZ, 0x3c, !PT ;  /* 0x0000000f06067212 */ /* 0x000fe400078e3cff */
[----:B------:R-:W-:Y:S01]  /*0ab0*/  LOP3.LUT R3, R17, R2, R3, 0x96, !PT ;  /* 0x0000000211037212 */ /* 0x000fe200078e9603 */
[----:B------:R-:W-:Y:S01]  /*0ac0*/  IMAD.SHL.U32 R2, R4, 0x2, RZ ;  /* 0x0000000204027824 */ /* 0x000fe200078e00ff */
[----:B------:R-:W-:Y:S02]  /*0ad0*/  LOP3.LUT R14, R9, R14, RZ, 0x3c, !PT ;  /* 0x0000000e090e7212 */ /* 0x000fe400078e3cff */
[----:B------:R-:W-:-:S05]  /*0ae0*/  LOP3.LUT R3, R3, R0, RZ, 0x3c, !PT ;  /* 0x0000000003037212 */ /* 0x000fca00078e3cff */
[----:B------:R-:W-:-:S05]  /*0af0*/  IMAD.SHL.U32 R0, R3, 0x10, RZ ;  /* 0x0000001003007824 */ /* 0x000fca00078e00ff */
[----:B------:R-:W-:Y:S01]  /*0b00*/  LOP3.LUT R5, R3, R0, R2, 0x96, !PT ;  /* 0x0000000003057212 */ /* 0x000fe200078e9602 */
[----:B------:R-:W-:-:S03]  /*0b10*/  IMAD.SHL.U32 R2, R6, 0x2, RZ ;  /* 0x0000000206027824 */ /* 0x000fc600078e00ff */
[----:B------:R-:W-:Y:S02]  /*0b20*/  LOP3.LUT R7, R5, R4, RZ, 0x3c, !PT ;  /* 0x0000000405077212 */ /* 0x000fe400078e3cff */
[----:B------:R-:W-:Y:S02]  /*0b30*/  SHF.R.U32.HI R4, RZ, 0x2, R17 ;  /* 0x00000002ff047819 */ /* 0x000fe40000011611 */
[----:B------:R-:W-:Y:S01]  /*0b40*/  IADD3 R10, PT, PT, R16, 0xb0f8a, R7 ;  /* 0x000b0f8a100a7810 */ /* 0x000fe20007ffe007 */
[C---:B------:R-:W-:Y:S01]  /*0b50*/  IMAD.SHL.U32 R0, R7.reuse, 0x10, RZ ;  /* 0x0000001007007824 */ /* 0x040fe200078e00ff */
[----:B------:R-:W-:Y:S02]  /*0b60*/  LOP3.LUT R4, R4, R17, RZ, 0x3c, !PT ;  /* 0x0000001104047212 */ /* 0x000fe400078e3cff */
[----:B------:R-:W-:Y:S02]  /*0b70*/  SHF.R.U32.HI R23, RZ, 0x8, R10 ;  /* 0x00000008ff177819 */ /* 0x000fe4000001160a */
[----:B------:R-:W-:Y:S01]  /*0b80*/  LOP3.LUT R5, R7, R0, R2, 0x96, !PT ;  /* 0x0000000007057212 */ /* 0x000fe200078e9602 */
[----:B------:R-:W-:Y:S01]  /*0b90*/  IMAD.SHL.U32 R2, R14, 0x2, RZ ;  /* 0x000000020e027824 */ /* 0x000fe200078e00ff */
[----:B------:R-:W-:-:S02]  /*0ba0*/  SHF.R.U32.HI R25, RZ, 0x10, R10 ;  /* 0x00000010ff197819 */ /* 0x000fc4000001160a */
[----:B------:R-:W-:Y:S02]  /*0bb0*/  LOP3.LUT R9, R5, R6, RZ, 0x3c, !PT ;  /* 0x0000000605097212 */ /* 0x000fe400078e3cff */
[--C-:B------:R-:W-:Y:S02]  /*0bc0*/  IADD3 R5, PT, PT, R16, 0x587c5, R3.reuse ;  /* 0x000587c510057810 */ /* 0x100fe40007ffe003 */
[----:B------:R-:W-:Y:S01]  /*0bd0*/  SHF.R.U32.HI R6, RZ, 0x2, R3 ;  /* 0x00000002ff067819 */ /* 0x000fe20000011603 */
[----:B------:R-:W-:Y:S01]  /*0be0*/  IMAD.SHL.U32 R0, R9, 0x10, RZ ;  /* 0x0000001009007824 */ /* 0x000fe200078e00ff */
[----:B------:R-:W-:Y:S02]  /*0bf0*/  LOP3.LUT R11, R5, R12, RZ, 0x3c, !PT ;  /* 0x0000000c050b7212 */ /* 0x000fe400078e3cff */
[----:B------:R-:W-:Y:S02]  /*0c00*/  SHF.R.U32.HI R5, RZ, 0x18, R5 ;  /* 0x00000018ff057819 */ /* 0x000fe40000011605 */
[----:B------:R-:W-:Y:S01]  /*0c10*/  LOP3.LUT R21, R9, R0, R2, 0x96, !PT ;  /* 0x0000000009157212 */ /* 0x000fe200078e9602 */
[----:B------:R-:W-:Y:S01]  /*0c20*/  IMAD.SHL.U32 R2, R4, 0x2, RZ ;  /* 0x0000000204027824 */ /* 0x000fe200078e00ff */
[----:B------:R-:W-:-:S02]  /*0c30*/  SHF.R.U32.HI R24, RZ, 0x8, R11 ;  /* 0x00000008ff187819 */ /* 0x000fc4000001160b */
[----:B------:R-:W-:Y:S02]  /*0c40*/  LOP3.LUT R21, R21, R14, RZ, 0x3c, !PT ;  /* 0x0000000e15157212 */ /* 0x000fe400078e3cff */
[----:B------:R-:W-:Y:S02]  /*0c50*/  SHF.R.U32.HI R26, RZ, 0x10, R11 ;  /* 0x00000010ff1a7819 */ /* 0x000fe4000001160b */
[----:B------:R-:W-:Y:S01]  /*0c60*/  LOP3.LUT R28, R5, UR4, RZ, 0x3c, !PT ;  /* 0x00000004051c7c12 */ /* 0x000fe2000f8e3cff */
[C---:B------:R-:W-:Y:S01]  /*0c70*/  IMAD.SHL.U32 R0, R21.reuse, 0x10, RZ ;  /* 0x0000001015007824 */ /* 0x040fe200078e00ff */
[----:B------:R-:W-:Y:S02]  /*0c80*/  LOP3.LUT R5, R26, R11, R24, 0xfe, !PT ;  /* 0x0000000b1a057212 */ /* 0x000fe400078efe18 */
[----:B------:R-:W-:Y:S02]  /*0c90*/  LOP3.LUT R6, R6, R3, RZ, 0x3c, !PT ;  /* 0x0000000306067212 */ /* 0x000fe400078e3cff */
[----:B------:R-:W-:-:S02]  /*0ca0*/  LOP3.LUT R19, R21, R0, R2, 0x96, !PT ;  /* 0x0000000015137212 */ /* 0x000fc400078e9602 */
[----:B------:R-:W-:Y:S02]  /*0cb0*/  SHF.R.U32.HI R0, RZ, 0x2, R7 ;  /* 0x00000002ff007819 */ /* 0x000fe40000011607 */
[C---:B------:R-:W-:Y:S02]  /*0cc0*/  LOP3.LUT R5, R10.reuse, R5, R28, 0xfe, !PT ;  /* 0x000000050a057212 */ /* 0x040fe400078efe1c */
[----:B------:R-:W-:Y:S02]  /*0cd0*/  PRMT R2, R10, 0x7632, R2 ;  /* 0x000076320a027816 */ /* 0x000fe40000000002 */
[----:B------:R-:W-:Y:S02]  /*0ce0*/  LOP3.LUT R19, R19, R4, RZ, 0x3c, !PT ;  /* 0x0000000413137212 */ /* 0x000fe400078e3cff */
[----:B------:R-:W-:Y:S02]  /*0cf0*/  LOP3.LUT R7, R0, R7, RZ, 0x3c, !PT ;  /* 0x0000000700077212 */ /* 0x000fe400078e3cff */
[----:B------:R-:W-:Y:S01]  /*0d00*/  LOP3.LUT R5, R2, R5, R23, 0xfe, !PT ;  /* 0x0000000502057212 */ /* 0x000fe200078efe17 */
[----:B------:R-:W-:Y:S01]  /*0d10*/  IMAD.SHL.U32 R2, R6, 0x2, RZ ;  /* 0x0000000206027824 */ /* 0x000fe200078e00ff */
[C---:B------:R-:W-:Y:S01]  /*0d20*/  IADD3 R29, PT, PT, R16.reuse, 0x10974f, R9 ;  /* 0x0010974f101d7810 */ /* 0x040fe20007ffe009 */
[----:B------:R-:W-:Y:S01]  /*0d30*/  IMAD.SHL.U32 R0, R19, 0x10, RZ ;  /* 0x0000001013007824 */ /* 0x000fe200078e00ff */
[----:B------:R-:W-:-:S02]  /*0d40*/  IADD3 R37, PT, PT, R16, 0x161f14, R21 ;  /* 0x00161f1410257810 */ /* 0x000fc40007ffe015 */
[----:B------:R-:W-:Y:S02]  /*0d50*/  SHF.R.U32.HI R18, RZ, 0x8, R29 ;  /* 0x00000008ff127819 */ /* 0x000fe4000001161d */
[----:B------:R-:W-:Y:S01]  /*0d60*/  LOP3.LUT R15, R19, R0, R2, 0x96, !PT ;  /* 0x00000000130f7212 */ /* 0x000fe200078e9602 */
[----:B------:R-:W-:Y:S01]  /*0d70*/  IMAD.SHL.U32 R2, R7, 0x2, RZ ;  /* 0x0000000207027824 */ /* 0x000fe200078e00ff */
[----:B------:R-:W-:Y:S02]  /*0d80*/  PRMT R3, R29, 0x7632, R3 ;  /* 0x000076321d037816 */ /* 0x000fe40000000003 */
[----:B------:R-:W-:Y:S02]  /*0d90*/  LOP3.LUT R15, R15, R6, RZ, 0x3c, !PT ;  /* 0x000000060f0f7212 */ /* 0x000fe400078e3cff */
[----:B------:R-:W-:Y:S02]  /*0da0*/  LOP3.LUT R4, R18, R5, R29, 0xfe, !PT ;  /* 0x0000000512047212 */ /* 0x000fe400078efe1d */
[----:B------:R-:W-:Y:S01]  /*0db0*/  SHF.R.U32.HI R39, RZ, 0x8, R37 ;  /* 0x00000008ff277819 */ /* 0x000fe20000011625 */
[----:B------:R-:W-:Y:S01]  /*0dc0*/  IMAD.SHL.U32 R0, R15, 0x10, RZ ;  /* 0x000000100f007824 */ /* 0x000fe200078e00ff */
[----:B------:R-:W-:-:S02]  /*0dd0*/  LOP3.LUT R8, R37, R4, R3, 0xfe, !PT ;  /* 0x0000000425087212 */ /* 0x000fc400078efe03 */
[----:B------:R-:W-:Y:S02]  /*0de0*/  PRMT R3, R37, 0x7632, R3 ;  /* 0x0000763225037816 */ /* 0x000fe40000000003 */
[----:B------:R-:W-:Y:S02]  /*0df0*/  IADD3 R45, PT, PT, R16, 0x1ba6d9, R19 ;  /* 0x001ba6d9102d7810 */ /* 0x000fe40007ffe013 */
[----:B------:R-:W-:Y:S02]  /*0e00*/  SHF.R.U32.HI R4, RZ, 0x2, R9 ;  /* 0x00000002ff047819 */ /* 0x000fe40000011609 */
[----:B------:R-:W-:Y:S02]  /*0e10*/  LOP3.LUT R3, R3, R8, R39, 0xfe, !PT ;  /* 0x0000000803037212 */ /* 0x000fe400078efe27 */
[----:B------:R-:W-:Y:S02]  /*0e20*/  SHF.R.U32.HI R20, RZ, 0x8, R45 ;  /* 0x00000008ff147819 */ /* 0x000fe4000001162d */
[----:B------:R-:W-:-:S02]  /*0e30*/  LOP3.LUT R0, R15, R0, R2, 0x96, !PT ;  /* 0x000000000f007212 */ /* 0x000fc400078e9602 */
[----:B------:R-:W-:Y:S02]  /*0e40*/  LOP3.LUT R4, R4, R9, RZ, 0x3c, !PT ;  /* 0x0000000904047212 */ /* 0x000fe400078e3cff */
[----:B------:R-:W-:Y:S02]  /*0e50*/  PRMT R2, R45, 0x7632, R2 ;  /* 0x000076322d027816 */ /* 0x000fe40000000002 */
[----:B------:R-:W-:Y:S02]  /*0e60*/  LOP3.LUT R3, R20, R3, R45, 0xfe, !PT ;  /* 0x0000000314037212 */ /* 0x000fe400078efe2d */
[----:B------:R-:W-:Y:S02]  /*0e70*/  IADD3 R53, PT, PT, R16, 0x212e9e, R15 ;  /* 0x00212e9e10357810 */ /* 0x000fe40007ffe00f */
[----:B------:R-:W-:Y:S01]  /*0e80*/  LOP3.LUT R14, R0, R7, RZ, 0x3c, !PT ;  /* 0x00000007000e7212 */ /* 0x000fe200078e3cff */
[----:B------:R-:W-:Y:S01]  /*0e90*/  IMAD.SHL.U32 R0, R4, 0x2, RZ ;  /* 0x0000000204007824 */ /* 0x000fe200078e00ff */
[----:B------:R-:W-:-:S02]  /*0ea0*/  LOP3.LUT R5, R53, R3, R2, 0xfe, !PT ;  /* 0x0000000335057212 */ /* 0x000fc400078efe02 */
[----:B------:R-:W-:Y:S01]  /*0eb0*/  SHF.R.U32.HI R55, RZ, 0x8, R53 ;  /* 0x00000008ff377819 */ /* 0x000fe20000011635 */
[----:B------:R-:W-:Y:S01]  /*0ec0*/  IMAD.SHL.U32 R3, R14, 0x10, RZ ;  /* 0x000000100e037824 */ /* 0x000fe200078e00ff */
[----:B------:R-:W-:Y:S02]  /*0ed0*/  PRMT R2, R53, 0x7632, R2 ;  /* 0x0000763235027816 */ /* 0x000fe40000000002 */
[C---:B------:R-:W-:Y:S01]  /*0ee0*/  IADD3 R61, PT, PT, R16.reuse, 0x26b663, R14 ;  /* 0x0026b663103d7810 */ /* 0x040fe20007ffe00e */
[----:B------:R-:W-:Y:S01]  /*0ef0*/  VIADD R16, R16, 0x2c3e28 ;  /* 0x002c3e2810107836 */ /* 0x000fe20000000000 */
[----:B------:R-:W-:Y:S02]  /*0f00*/  LOP3.LUT R3, R14, R3, R0, 0x96, !PT ;  /* 0x000000030e037212 */ /* 0x000fe400078e9600 */
[----:B------:R-:W-:Y:S02]  /*0f10*/  LOP3.LUT R5, R2, R5, R55, 0xfe, !PT ;  /* 0x0000000502057212 */ /* 0x000fe400078efe37 */
[----:B------:R-:W-:-:S02]  /*0f20*/  LOP3.LUT R17, R3, R4, RZ, 0x3c, !PT ;  /* 0x0000000403117212 */ /* 0x000fc400078e3cff */
[--C-:B------:R-:W-:Y:S02]  /*0f30*/  SHF.R.U32.HI R22, RZ, 0x8, R61.reuse ;  /* 0x00000008ff167819 */ /* 0x100fe4000001163d */
[----:B------:R-:W-:Y:S01]  /*0f40*/  PRMT R0, R61, 0x7632, R0 ;  /* 0x000076323d007816 */ /* 0x000fe20000000000 */
[----:B------:R-:W-:Y:S01]  /*0f50*/  IMAD.IADD R69, R17, 0x1, R16 ;  /* 0x0000000111457824 */ /* 0x000fe200078e0210 */
[----:B------:R-:W-:Y:S02]  /*0f60*/  LOP3.LUT R5, R22, R5, R61, 0xfe, !PT ;  /* 0x0000000516057212 */ /* 0x000fe400078efe3d */
[----:B------:R-:W-:Y:S02]  /*0f70*/  VIMNMX3.U32 R2, R10, R29, R37, !PT ;  /* 0x0000001d0a02720f */ /* 0x000fe40007800025 */
[----:B------:R-:W-:Y:S02]  /*0f80*/  LOP3.LUT R5, R69, R5, R0, 0xfe, !PT ;  /* 0x0000000545057212 */ /* 0x000fe400078efe00 */
[----:B------:R-:W-:-:S02]  /*0f90*/  VIMNMX3.U32 R2, R2, R45, R53, !PT ;  /* 0x0000002d0202720f */ /* 0x000fc40007800035 */
[--C-:B------:R-:W-:Y:S02]  /*0fa0*/  SHF.R.U32.HI R71, RZ, 0x8, R69.reuse ;  /* 0x00000008ff477819 */ /* 0x100fe40000011645 */
[----:B------:R-:W-:Y:S02]  /*0fb0*/  PRMT R0, R69, 0x7632, R0 ;  /* 0x0000763245007816 */ /* 0x000fe40000000000 */
[----:B------:R-:W-:Y:S02]  /*0fc0*/  VIMNMX3.U32 R2, R2, R61, R69, !PT ;  /* 0x0000003d0202720f */ /* 0x000fe40007800045 */
[----:B------:R-:W-:Y:S02]  /*0fd0*/  LOP3.LUT R0, R0, R5, R71, 0xfe, !PT ;  /* 0x0000000500007212 */ /* 0x000fe400078efe47 */
[----:B------:R-:W-:Y:S02]  /*0fe0*/  ISETP.LT.U32.AND P1, PT, R2, 0x1000000, PT ;  /* 0x010000000200780c */ /* 0x000fe40003f21070 */
[----:B------:R-:W-:-:S02]  /*0ff0*/  LOP3.LUT P0, RZ, R0, 0xff, RZ, 0xc0, !PT ;  /* 0x000000ff00ff7812 */ /* 0x000fc4000780c0ff */
[----:B------:R-:W-:Y:S02]  /*1000*/  SHF.R.U32.HI R27, RZ, 0x18, R10 ;  /* 0x00000018ff1b7819 */ /* 0x000fe4000001160a */
[----:B------:R-:W-:Y:S02]  /*1010*/  PRMT R0, R10, 0x7632, R0 ;  /* 0x000076320a007816 */ /* 0x000fe40000000000 */
[--C-:B------:R-:W-:Y:S02]  /*1020*/  SHF.R.U32.HI R33, RZ, 0x10, R29.reuse ;  /* 0x00000010ff217819 */ /* 0x100fe4000001161d */
[----:B------:R-:W-:Y:S02]  /*1030*/  SHF.R.U32.HI R35, RZ, 0x18, R29 ;  /* 0x00000018ff237819 */ /* 0x000fe4000001161d */
[----:B------:R-:W-:Y:S02]  /*1040*/  PRMT R2, R29, 0x7632, R2 ;  /* 0x000076321d027816 */ /* 0x000fe40000000002 */
[----:B------:R-:W-:-:S02]  /*1050*/  SHF.R.U32.HI R41, RZ, 0x10, R37 ;  /* 0x00000010ff297819 */ /* 0x000fc40000011625 */
        /* <DEDUP_REMOVED lines=13> */
[----:B------:R-:W-:Y:S01]  /*1130*/  PRMT R7, R69, 0x7632, R7 ;  /* 0x0000763245077816 */ /* 0x000fe20000000007 */
[----:B------:R-:W-:Y:S06]  /*1140*/  @!P0 BRA P1, `(.L_x_8) ;  /* 0x0000001c00288947 */ /* 0x000fec0000800000 */
[----:B------:R-:W-:Y:S01]  /*1150*/  ISETP.LT.U32.AND P0, PT, R75, UR36, PT ;  /* 0x000000244b007c0c */ /* 0x000fe2000bf01070 */
[----:B------:R-:W-:-:S12]  /*1160*/  BSSY.RELIABLE B1, `(.L_x_9) ;  /* 0x00000b4000017945 */ /* 0x000fd80003800100 */
[----:B------:R-:W-:Y:S05]  /*1170*/  @P0 BRA `(.L_x_10) ;  /* 0x0000000800c80947 */ /* 0x000fea0003800000 */
[----:B------:R-:W-:-:S13]  /*1180*/  ISETP.LE.U32.AND P0, PT, R75, UR36, PT ;  /* 0x000000244b007c0c */ /* 0x000fda000bf03070 */
[----:B------:R-:W-:Y:S05]  /*1190*/  @!P0 BREAK.RELIABLE B1 ;  /* 0x0000000000018942 */ /* 0x000fea0003800100 */
[----:B------:R-:W-:Y:S05]  /*11a0*/  @!P0 BRA `(.L_x_8) ;  /* 0x0000001c00108947 */ /* 0x000fea0003800000 */
[----:B------:R-:W-:-:S04]  /*11b0*/  LOP3.LUT R7, R7, 0xff, RZ, 0xc0, !PT ;  /* 0x000000ff07077812 */ /* 0x000fc800078ec0ff */
[----:B------:R-:W-:-:S13]  /*11c0*/  ISETP.LT.U32.AND P0, PT, R7, UR37, PT ;  /* 0x0000002507007c0c */ /* 0x000fda000bf01070 */
        /* <DEDUP_REMOVED lines=166> */
[----:B------:R-:W-:Y:S02]  /*1c30*/  LOP3.LUT R2, R11, 0xff, RZ, 0xc0, !PT ;  /* 0x000000ff0b027812 */ /* 0x000fe400078ec0ff */
[----:B------:R-:W-:Y:S02]  /*1c40*/  LOP3.LUT R0, R24, 0xff, RZ, 0xc0, !PT ;  /* 0x000000ff18007812 */ /* 0x000fe400078ec0ff */
[----:B------:R-:W-:Y:S02]  /*1c50*/  ISETP.LE.U32.AND P0, PT, R2, UR67, PT ;  /* 0x0000004302007c0c */ /* 0x000fe4000bf03070 */
[C---:B------:R-:W-:Y:S02]  /*1c60*/  ISETP.GE.U32.AND P1, PT, R0.reuse, UR66, PT ;  /* 0x0000004200007c0c */ /* 0x040fe4000bf26070 */
[----:B------:R-:W-:-:S13]  /*1c70*/  ISETP.GT.U32.OR P0, PT, R0, UR66, !P0 ;  /* 0x0000004200007c0c */ /* 0x000fda000c704470 */
[----:B------:R-:W-:Y:S05]  /*1c80*/  @P0 BREAK.RELIABLE P1, B1 ;  /* 0x0000000000010942 */ /* 0x000fea0000800100 */
[----:B------:R-:W-:Y:S05]  /*1c90*/  @P0 BRA P1, `(.L_x_8) ;  /* 0x0000001000540947 */ /* 0x000fea0000800000 */
.L_x_10:
[----:B------:R-:W-:Y:S05]  /*1ca0*/  BSYNC.RELIABLE B1 ;  /* 0x0000000000017941 */ /* 0x000fea0003800100 */
.L_x_9:
[----:B------:R-:W-:Y:S01]  /*1cb0*/  UIADD3 UR5, UPT, UPT, UR4, 0xd, URZ ;  /* 0x0000000d04057890 */ /* 0x000fe2000fffe0ff */
[C---:B------:R-:W-:Y:S01]  /*1cc0*/  LOP3.LUT R8, R11.reuse, 0x1, RZ, 0xc0, !PT ;  /* 0x000000010b087812 */ /* 0x040fe200078ec0ff */
[----:B------:R-:W-:Y:S02]  /*1cd0*/  UIADD3 UR6, UPT, UPT, UR4, 0x1a, URZ ;  /* 0x0000001a04067890 */ /* 0x000fe4000fffe0ff */
[----:B------:R-:W-:Y:S01]  /*1ce0*/  LOP3.LUT R3, R11, UR4, RZ, 0x3c, !PT ;  /* 0x000000040b037c12 */ /* 0x000fe2000f8e3cff */
[----:B------:R-:W-:Y:S01]  /*1cf0*/  UIADD3 UR7, UPT, UPT, UR4, 0x27, URZ ;  /* 0x0000002704077890 */ /* 0x000fe2000fffe0ff */
[----:B------:R-:W-:Y:S01]  /*1d00*/  IMAD.MOV.U32 R0, RZ, RZ, RZ ;  /* 0x000000ffff007224 */ /* 0x000fe200078e00ff */
[----:B------:R-:W-:Y:S01]  /*1d10*/  UIADD3 UR8, UPT, UPT, UR4, 0x34, URZ ;  /* 0x0000003404087890 */ /* 0x000fe2000fffe0ff */
[----:B------:R-:W-:Y:S01]  /*1d20*/  LOP3.LUT R5, R24, UR5, RZ, 0x3c, !PT ;  /* 0x0000000518057c12 */ /* 0x000fe2000f8e3cff */
        /* <DEDUP_REMOVED lines=53> */
[----:B------:R-:W-:-:S02]  /*2080*/  LOP3.LUT R69, R69, UR32, RZ, 0x3c, !PT ;  /* 0x0000002045457c12 */ /* 0x000fc4000f8e3cff */
[----:B------:R-:W-:Y:S02]  /*2090*/  LOP3.LUT R71, R71, UR33, RZ, 0x3c, !PT ;  /* 0x0000002147477c12 */ /* 0x000fe4000f8e3cff */
[----:B------:R-:W-:Y:S02]  /*20a0*/  LOP3.LUT R73, R73, UR34, RZ, 0x3c, !PT ;  /* 0x0000002249497c12 */ /* 0x000fe4000f8e3cff */
[----:B------:R-:W-:Y:S02]  /*20b0*/  LOP3.LUT R75, R75, UR35, RZ, 0x3c, !PT ;  /* 0x000000234b4b7c12 */ /* 0x000fe4000f8e3cff */
[----:B------:R-:W-:-:S07]  /*20c0*/  LOP3.LUT R8, R8, 0x2, RZ, 0xfc, !PT ;  /* 0x0000000208087812 */ /* 0x000fce00078efcff */
.L_x_11:
[C---:B------:R-:W-:Y:S02]  /*20d0*/  IMAD R77, R0.reuse, 0x11, R3 ;  /* 0x00000011004d7824 */ /* 0x040fe400078e0203 */
[----:B------:R-:W-:Y:S02]  /*20e0*/  IMAD R2, R0, 0x22, R5 ;  /* 0x0000002200027824 */ /* 0x000fe400078e0205 */
[C---:B------:R-:W-:Y:S02]  /*20f0*/  VIADD R81, R77.reuse, 0x11 ;  /* 0x000000114d517836 */ /* 0x040fe40000000000 */
[C---:B------:R-:W-:Y:S01]  /*2100*/  VIADD R4, R2.reuse, 0x22 ;  /* 0x0000002202047836 */ /* 0x040fe20000000000 */
[--C-:B------:R-:W-:Y:S01]  /*2110*/  LOP3.LUT R6, R2, R77, R8.reuse, 0x96, !PT ;  /* 0x0000004d02067212 */ /* 0x100fe200078e9608 */
[C---:B------:R-:W-:Y:S02]  /*2120*/  IMAD R79, R0.reuse, 0x33, R7 ;  /* 0x00000033004f7824 */ /* 0x040fe400078e0207 */
[----:B------:R-:W-:Y:S01]  /*2130*/  IMAD R10, R0, 0x44, R9 ;  /* 0x00000044000a7824 */ /* 0x000fe200078e0209 */
[----:B------:R-:W-:Y:S01]  /*2140*/  LOP3.LUT R4, R4, R81, R8, 0x96, !PT ;  /* 0x0000005104047212 */ /* 0x000fe200078e9608 */
[----:B------:R-:W-:-:S02]  /*2150*/  VIADD R81, R77, 0x22 ;  /* 0x000000224d517836 */ /* 0x000fc40000000000 */
[----:B------:R-:W-:Y:S01]  /*2160*/  VIADD R20, R2, 0x44 ;  /* 0x0000004402147836 */ /* 0x000fe20000000000 */
[C---:B------:R-:W-:Y:S01]  /*2170*/  LOP3.LUT R6, R10.reuse, R79, R6, 0x96, !PT ;  /* 0x0000004f0a067212 */ /* 0x040fe200078e9606 */
[----:B------:R-:W-:Y:S02]  /*2180*/  VIADD R83, R79, 0x33 ;  /* 0x000000334f537836 */ /* 0x000fe40000000000 */
[----:B------:R-:W-:Y:S01]  /*2190*/  VIADD R18, R10, 0x44 ;  /* 0x000000440a127836 */ /* 0x000fe20000000000 */
[----:B------:R-:W-:Y:S01]  /*21a0*/  LOP3.LUT R24, R20, R81, R8, 0x96, !PT ;  /* 0x0000005114187212 */ /* 0x000fe200078e9608 */
[----:B------:R-:W-:Y:S02]  /*21b0*/  VIADD R77, R77, 0x33 ;  /* 0x000000334d4d7836 */ /* 0x000fe40000000000 */
[----:B------:R-:W-:Y:S01]  /*21c0*/  VIADD R2, R2, 0x66 ;  /* 0x0000006602027836 */ /* 0x000fe20000000000 */
[----:B------:R-:W-:Y:S01]  /*21d0*/  LOP3.LUT R83, R18, R83, R4, 0x96, !PT ;  /* 0x0000005312537212 */ /* 0x000fe200078e9604 */
[----:B------:R-:W-:-:S02]  /*21e0*/  IMAD R81, R0, 0x55, R11 ;  /* 0x0000005500517824 */ /* 0x000fc400078e020b */
[----:B------:R-:W-:Y:S01]  /*21f0*/  IMAD R18, R0, 0x66, R23 ;  /* 0x0000006600127824 */ /* 0x000fe200078e0217 */
[----:B------:R-:W-:Y:S01]  /*2200*/  LOP3.LUT R2, R2, R77, R8, 0x96, !PT ;  /* 0x0000004d02027212 */ /* 0x000fe200078e9608 */
[----:B------:R-:W-:Y:S02]  /*2210*/  VIADD R20, R81, 0x55 ;  /* 0x0000005551147836 */ /* 0x000fe40000000000 */
[C---:B------:R-:W-:Y:S01]  /*2220*/  VIADD R77, R79.reuse, 0x99 ;  /* 0x000000994f4d7836 */ /* 0x040fe20000000000 */
[----:B------:R-:W-:Y:S01]  /*2230*/  LOP3.LUT R6, R18, R81, R6, 0x96, !PT ;  /* 0x0000005112067212 */ /* 0x000fe200078e9606 */
[----:B------:R-:W-:Y:S02]  /*2240*/  VIADD R4, R10, 0xcc ;  /* 0x000000cc0a047836 */ /* 0x000fe40000000000 */
[----:B------:R-:W-:Y:S02]  /*2250*/  VIADD R22, R18, 0x66 ;  /* 0x0000006612167836 */ /* 0x000fe40000000000 */
[----:B------:R-:W-:Y:S01]  /*2260*/  VIADD R85, R79, 0x66 ;  /* 0x000000664f557836 */ /* 0x000fe20000000000 */
[----:B------:R-:W-:Y:S01]  /*2270*/  LOP3.LUT R2, R4, R77, R2, 0x96, !PT ;  /* 0x0000004d04027212 */ /* 0x000fe200078e9602 */
[----:B------:R-:W-:Y:S01]  /*2280*/  VIADD R26, R10, 0x88 ;  /* 0x000000880a1a7836 */ /* 0x000fe20000000000 */
[----:B------:R-:W-:Y:S01]  /*2290*/  LOP3.LUT R20, R22, R20, R83, 0x96, !PT ;  /* 0x0000001416147212 */ /* 0x000fe200078e9653 */
[----:B------:R-:W-:-:S02]  /*22a0*/  IMAD R79, R0, 0x77, R25 ;  /* 0x00000077004f7824 */ /* 0x000fc400078e0219 */
[----:B------:R-:W-:Y:S01]  /*22b0*/  IMAD R10, R0, 0x88, R27 ;  /* 0x00000088000a7824 */ /* 0x000fe200078e021b */
[----:B------:R-:W-:Y:S01]  /*22c0*/  LOP3.LUT R24, R26, R85, R24, 0x96, !PT ;  /* 0x000000551a187212 */ /* 0x000fe200078e9618 */
[C---:B------:R-:W-:Y:S02]  /*22d0*/  VIADD R22, R18.reuse, 0xcc ;  /* 0x000000cc12167836 */ /* 0x040fe40000000000 */
[----:B------:R-:W-:Y:S01]  /*22e0*/  VIADD R4, R18, 0x132 ;  /* 0x0000013212047836 */ /* 0x000fe20000000000 */
[C---:B------:R-:W-:Y:S01]  /*22f0*/  LOP3.LUT R6, R10.reuse, R79, R6, 0x96, !PT ;  /* 0x0000004f0a067212 */ /* 0x040fe200078e9606 */
[----:B------:R-:W-:Y:S02]  /*2300*/  VIADD R83, R79, 0x77 ;  /* 0x000000774f537836 */ /* 0x000fe40000000000 */
[----:B------:R-:W-:Y:S02]  /*2310*/  VIADD R18, R10, 0x88 ;  /* 0x000000880a127836 */ /* 0x000fe40000000000 */
[----:B------:R-:W-:-:S02]  /*2320*/  VIADD R85, R81, 0xaa ;  /* 0x000000aa51557836 */ /* 0x000fc40000000000 */
[----:B------:R-:W-:Y:S01]  /*2330*/  VIADD R77, R81, 0xff ;  /* 0x000000ff514d7836 */ /* 0x000fe20000000000 */
[----:B------:R-:W-:Y:S01]  /*2340*/  LOP3.LUT R20, R18, R83, R20, 0x96, !PT ;  /* 0x0000005312147212 */ /* 0x000fe200078e9614 */
[----:B------:R-:W-:Y:S01]  /*2350*/  IMAD R81, R0, 0x99, R29 ;  /* 0x0000009900517824 */ /* 0x000fe200078e021d */
[----:B------:R-:W-:Y:S01]  /*2360*/  LOP3.LUT R24, R22, R85, R24, 0x96, !PT ;  /* 0x0000005516187212 */ /* 0x000fe200078e9618 */
[----:B------:R-:W-:Y:S01]  /*2370*/  IMAD R18, R0, 0xaa, R31 ;  /* 0x000000aa00127824 */ /* 0x000fe200078e021f */
[----:B------:R-:W-:Y:S01]  /*2380*/  LOP3.LUT R2, R4, R77, R2, 0x96, !PT ;  /* 0x0000004d04027212 */ /* 0x000fe200078e9602 */
[----:B------:R-:W-:Y:S02]  /*2390*/  VIADD R83, R81, 0x99 ;  /* 0x0000009951537836 */ /* 0x000fe40000000000 */
[----:B------:R-:W-:Y:S01]  /*23a0*/  VIADD R77, R79, 0x165 ;  /* 0x000001654f4d7836 */ /* 0x000fe20000000000 */
[----:B------:R-:W-:Y:S01]  /*23b0*/  LOP3.LUT R6, R18, R81, R6, 0x96, !PT ;  /* 0x0000005112067212 */ /* 0x000fe200078e9606 */
[----:B------:R-:W-:-:S02]  /*23c0*/  VIADD R4, R10, 0x198 ;  /* 0x000001980a047836 */ /* 0x000fc40000000000 */
[----:B------:R-:W-:Y:S02]  /*23d0*/  VIADD R22, R18, 0xaa ;  /* 0x000000aa12167836 */ /* 0x000fe40000000000 */
[----:B------:R-:W-:Y:S01]  /*23e0*/  VIADD R85, R79, 0xee ;  /* 0x000000ee4f557836 */ /* 0x000fe20000000000 */
[----:B------:R-:W-:Y:S01]  /*23f0*/  LOP3.LUT R2, R4, R77, R2, 0x96, !PT ;  /* 0x0000004d04027212 */ /* 0x000fe200078e9602 */
[----:B------:R-:W-:Y:S01]  /*2400*/  VIADD R26, R10, 0x110 ;  /* 0x000001100a1a7836 */ /* 0x000fe20000000000 */
[----:B------:R-:W-:Y:S01]  /*2410*/  LOP3.LUT R20, R22, R83, R20, 0x96, !PT ;  /* 0x0000005316147212 */ /* 0x000fe200078e9614 */
[C---:B------:R-:W-:Y:S02]  /*2420*/  IMAD R79, R0.reuse, 0xbb, R33 ;  /* 0x000000bb004f7824 */ /* 0x040fe400078e0221 */
[----:B------:R-:W-:Y:S01]  /*2430*/  IMAD R10, R0, 0xcc, R35 ;  /* 0x000000cc000a7824 */ /* 0x000fe200078e0223 */
[----:B------:R-:W-:Y:S01]  /*2440*/  LOP3.LUT R24, R26, R85, R24, 0x96, !PT ;  /* 0x000000551a187212 */ /* 0x000fe200078e9618 */
[----:B------:R-:W-:-:S02]  /*2450*/  VIADD R22, R18, 0x154 ;  /* 0x0000015412167836 */ /* 0x000fc40000000000 */
[----:B------:R-:W-:Y:S01]  /*2460*/  VIADD R4, R18, 0x1fe ;  /* 0x000001fe12047836 */ /* 0x000fe20000000000 */
[C---:B------:R-:W-:Y:S01]  /*2470*/  LOP3.LUT R6, R10.reuse, R79, R6, 0x96, !PT ;  /* 0x0000004f0a067212 */ /* 0x040fe200078e9606 */
[----:B------:R-:W-:Y:S02]  /*2480*/  VIADD R83, R79, 0xbb ;  /* 0x000000bb4f537836 */ /* 0x000fe40000000000 */
[----:B------:R-:W-:Y:S02]  /*2490*/  VIADD R18, R10, 0xcc ;  /* 0x000000cc0a127836 */ /* 0x000fe40000000000 */
[C---:B------:R-:W-:Y:S02]  /*24a0*/  VIADD R85, R81.reuse, 0x132 ;  /* 0x0000013251557836 */ /* 0x040fe40000000000 */
[----:B------:R-:W-:Y:S01]  /*24b0*/  VIADD R77, R81, 0x1cb ;  /* 0x000001cb514d7836 */ /* 0x000fe20000000000 */
[----:B------:R-:W-:Y:S01]  /*24c0*/  LOP3.LUT R20, R18, R83, R20, 0x96, !PT ;  /* 0x0000005312147212 */ /* 0x000fe200078e9614 */
[----:B------:R-:W-:Y:S01]  /*24d0*/  IMAD R81, R0, 0xdd, R37 ;  /* 0x000000dd00517824 */ /* 0x000fe200078e0225 */
[----:B------:R-:W-:Y:S01]  /*24e0*/  LOP3.LUT R24, R22, R85, R24, 0x96, !PT ;  /* 0x0000005516187212 */ /* 0x000fe200078e9618 */
[----:B------:R-:W-:Y:S01]  /*24f0*/  IMAD R18, R0, 0xee, R39 ;  /* 0x000000ee00127824 */ /* 0x000fe200078e0227 */
[----:B------:R-:W-:Y:S01]  /*2500*/  LOP3.LUT R2, R4, R77, R2, 0x96, !PT ;  /* 0x0000004d04027212 */ /* 0x000fe200078e9602 */
[----:B------:R-:W-:-:S02]  /*2510*/  VIADD R83, R81, 0xdd ;  /* 0x000000dd51537836 */ /* 0x000fc40000000000 */
[C---:B------:R-:W-:Y:S02]  /*2520*/  VIADD R77, R79.reuse, 0x231 ;  /* 0x000002314f4d7836 */ /* 0x040fe40000000000 */
[----:B------:R-:W-:Y:S02]  /*2530*/  VIADD R4, R10, 0x264 ;  /* 0x000002640a047836 */ /* 0x000fe40000000000 */
[----:B------:R-:W-:Y:S02]  /*2540*/  VIADD R22, R18, 0xee ;  /* 0x000000ee12167836 */ /* 0x000fe40000000000 */
[----:B------:R-:W-:Y:S01]  /*2550*/  VIADD R85, R79, 0x176 ;  /* 0x000001764f557836 */ /* 0x000fe20000000000 */
[----:B------:R-:W-:Y:S01]  /*2560*/  LOP3.LUT R4, R4, R77, R2, 0x96, !PT ;  /* 0x0000004d04047212 */ /* 0x000fe200078e9602 */
[----:B------:R-:W-:Y:S01]  /*2570*/  VIADD R26, R10, 0x198 ;  /* 0x000001980a1a7836 */ /* 0x000fe20000000000 */
[----:B------:R-:W-:Y:S01]  /*2580*/  LOP3.LUT R22, R22, R83, R20, 0x96, !PT ;  /* 0x0000005316167212 */ /* 0x000fe200078e9614 */
[----:B------:R-:W-:Y:S01]  /*2590*/  IMAD R20, R0, 0x10, R43 ;  /* 0x0000001000147824 */ /* 0x000fe200078e022b */
[----:B------:R-:W-:Y:S01]  /*25a0*/  LOP3.LUT R10, R18, R81, R6, 0x96, !PT ;  /* 0x00000051120a7212 */ /* 0x000fe200078e9606 */
[----:B------:R-:W-:Y:S01]  /*25b0*/  VIADD R2, R0, 0x1 ;  /* 0x0000000100027836 */ /* 0x000fe20000000000 */
[----:B------:R-:W-:Y:S01]  /*25c0*/  LOP3.LUT R24, R26, R85, R24, 0x96, !PT ;  /* 0x000000551a187212 */ /* 0x000fe200078e9618 */
[----:B------:R-:W-:-:S02]  /*25d0*/  VIADD R83, R81, 0x1ba ;  /* 0x000001ba51537836 */ /* 0x000fc40000000000 */
[----:B------:R-:W-:Y:S02]  /*25e0*/  VIADD R77, R81, 0x297 ;  /* 0x00000297514d7836 */ /* 0x000fe40000000000 */
[C---:B------:R-:W-:Y:S02]  /*25f0*/  VIADD R26, R18.reuse, 0x1dc ;  /* 0x000001dc121a7836 */ /* 0x040fe40000000000 */
[----:B------:R-:W-:Y:S02]  /*2600*/  VIADD R6, R18, 0x2ca ;  /* 0x000002ca12067836 */ /* 0x000fe40000000000 */
[----:B------:R-:W-:Y:S01]  /*2610*/  VIADD R18, R20, 0x10 ;  /* 0x0000001014127836 */ /* 0x000fe20000000000 */
[----:B------:R-:W-:Y:S01]  /*2620*/  LOP3.LUT R83, R26, R83, R24, 0x96, !PT ;  /* 0x000000531a537212 */ /* 0x000fe200078e9618 */
[C---:B------:R-:W-:Y:S01]  /*2630*/  IMAD.IADD R81, R41.reuse, 0x1, -R2 ;  /* 0x0000000129517824 */ /* 0x040fe200078e0a02 */
[----:B------:R-:W-:Y:S01]  /*2640*/  LOP3.LUT R77, R6, R77, R4, 0x96, !PT ;  /* 0x0000004d064d7212 */ /* 0x000fe200078e9604 */
[----:B------:R-:W-:-:S02]  /*2650*/  IMAD.IADD R79, R41, 0x1, -R0 ;  /* 0x00000001294f7824 */ /* 0x000fc400078e0a00 */
[----:B------:R-:W-:Y:S01]  /*2660*/  IMAD R24, R0, 0x32, R47 ;  /* 0x0000003200187824 */ /* 0x000fe200078e022f */
[----:B------:R-:W-:Y:S01]  /*2670*/  LOP3.LUT R81, R18, R81, R22, 0x96, !PT ;  /* 0x0000005112517212 */ /* 0x000fe200078e9616 */
[----:B------:R-:W-:Y:S01]  /*2680*/  IMAD R22, R0, 0x21, R45 ;  /* 0x0000002100167824 */ /* 0x000fe200078e022d */
[----:B------:R-:W-:Y:S01]  /*2690*/  LOP3.LUT R79, R20, R79, R10, 0x96, !PT ;  /* 0x0000004f144f7212 */ /* 0x000fe200078e960a */
[C---:B------:R-:W-:Y:S02]  /*26a0*/  VIADD R6, R0.reuse, 0x2 ;  /* 0x0000000200067836 */ /* 0x040fe40000000000 */
[----:B------:R-:W-:Y:S01]  /*26b0*/  VIADD R4, R0, 0x3 ;  /* 0x0000000300047836 */ /* 0x000fe20000000000 */
[----:B------:R-:W-:Y:S01]  /*26c0*/  LOP3.LUT R79, R24, R22, R79, 0x96, !PT ;  /* 0x00000016184f7212 */ /* 0x000fe200078e964f */
[C---:B------:R-:W-:Y:S02]  /*26d0*/  VIADD R30, R20.reuse, 0x20 ;  /* 0x00000020141e7836 */ /* 0x040fe40000000000 */
[----:B------:R-:W-:-:S02]  /*26e0*/  VIADD R18, R20, 0x30 ;  /* 0x0000003014127836 */ /* 0x000fc40000000000 */
[C---:B------:R-:W-:Y:S02]  /*26f0*/  IMAD.IADD R20, R41.reuse, 0x1, -R6 ;  /* 0x0000000129147824 */ /* 0x040fe400078e0a06 */
[----:B------:R-:W-:Y:S02]  /*2700*/  VIADD R26, R22, 0x21 ;  /* 0x00000021161a7836 */ /* 0x000fe40000000000 */
[----:B------:R-:W-:Y:S01]  /*2710*/  VIADD R28, R24, 0x32 ;  /* 0x00000032181c7836 */ /* 0x000fe20000000000 */
[----:B------:R-:W-:Y:S01]  /*2720*/  LOP3.LUT R83, R30, R20, R83, 0x96, !PT ;  /* 0x000000141e537212 */ /* 0x000fe200078e9653 */
[----:B------:R-:W-:Y:S02]  /*2730*/  IMAD.IADD R10, R41, 0x1, -R4 ;  /* 0x00000001290a7824 */ /* 0x000fe400078e0a04 */
[----:B------:R-:W-:Y:S01]  /*2740*/  IMAD R20, R0, 0x43, R49 ;  /* 0x0000004300147824 */ /* 0x000fe200078e0231 */
[----:B------:R-:W-:Y:S01]  /*2750*/  LOP3.LUT R28, R28, R26, R81, 0x96, !PT ;  /* 0x0000001a1c1c7212 */ /* 0x000fe200078e9651 */
[----:B------:R-:W-:Y:S01]  /*2760*/  IMAD R26, R0, 0x54, R51 ;  /* 0x00000054001a7824 */ /* 0x000fe200078e0233 */
[----:B------:R-:W-:Y:S01]  /*2770*/  LOP3.LUT R10, R18, R10, R77, 0x96, !PT ;  /* 0x0000000a120a7212 */ /* 0x000fe200078e964d */
[----:B------:R-:W-:-:S02]  /*2780*/  VIADD R32, R22, 0x42 ;  /* 0x0000004216207836 */ /* 0x000fc40000000000 */
[----:B------:R-:W-:Y:S01]  /*2790*/  VIADD R34, R24, 0x64 ;  /* 0x0000006418227836 */ /* 0x000fe20000000000 */
[----:B------:R-:W-:Y:S01]  /*27a0*/  LOP3.LUT R79, R26, R20, R79, 0x96, !PT ;  /* 0x000000141a4f7212 */ /* 0x000fe200078e964f */
        /* <DEDUP_REMOVED lines=9> */
[C---:B------:R-:W-:Y:S02]  /*2840*/  VIADD R83, R20.reuse, 0x86 ;  /* 0x0000008614537836 */ /* 0x040fe40000000000 */
[----:B------:R-:W-:Y:S01]  /*2850*/  VIADD R77, R20, 0xc9 ;  /* 0x000000c9144d7836 */ /* 0x000fe20000000000 */
[----:B------:R-:W-:Y:S01]  /*2860*/  LOP3.LUT R79, R24, R22, R79, 0x96, !PT ;  /* 0x00000016184f7212 */ /* 0x000fe200078e964f */
[C---:B------:R-:W-:Y:S02]  /*2870*/  VIADD R20, R26.reuse, 0xa8 ;  /* 0x000000a81a147836 */ /* 0x040fe40000000000 */
[----:B------:R-:W-:Y:S02]  /*2880*/  VIADD R18, R26, 0xfc ;  /* 0x000000fc1a127836 */ /* 0x000fe40000000000 */
[----:B------:R-:W-:Y:S01]  /*2890*/  VIADD R81, R22, 0x65 ;  /* 0x0000006516517836 */ /* 0x000fe20000000000 */
[----:B------:R-:W-:Y:S01]  /*28a0*/  LOP3.LUT R32, R20, R83, R32, 0x96, !PT ;  /* 0x0000005314207212 */ /* 0x000fe200078e9620 */
[----:B------:R-:W-:Y:S01]  /*28b0*/  VIADD R26, R24, 0x76 ;  /* 0x00000076181a7836 */ /* 0x000fe20000000000 */
[----:B------:R-:W-:Y:S01]  /*28c0*/  LOP3.LUT R10, R18, R77, R10, 0x96, !PT ;  /* 0x0000004d120a7212 */ /* 0x000fe200078e960a */
[----:B------:R-:W-:-:S02]  /*28d0*/  IMAD R20, R0, 0x87, R57 ;  /* 0x0000008700147824 */ /* 0x000fc400078e0239 */
[----:B------:R-:W-:Y:S01]  /*28e0*/  VIADD R83, R22, 0xca ;  /* 0x000000ca16537836 */ /* 0x000fe20000000000 */
[----:B------:R-:W-:Y:S01]  /*28f0*/  LOP3.LUT R28, R26, R81, R28, 0x96, !PT ;  /* 0x000000511a1c7212 */ /* 0x000fe200078e961c */
[----:B------:R-:W-:Y:S02]  /*2900*/  IMAD R26, R0, 0x98, R59 ;  /* 0x00000098001a7824 */ /* 0x000fe400078e023b */
[----:B------:R-:W-:Y:S02]  /*2910*/  VIADD R34, R24, 0xec ;  /* 0x000000ec18227836 */ /* 0x000fe40000000000 */
[----:B------:R-:W-:Y:S01]  /*2920*/  VIADD R77, R22, 0x12f ;  /* 0x0000012f164d7836 */ /* 0x000fe20000000000 */
[----:B------:R-:W-:Y:S01]  /*2930*/  LOP3.LUT R79, R26, R20, R79, 0x96, !PT ;  /* 0x000000141a4f7212 */ /* 0x000fe200078e964f */
[----:B------:R-:W-:Y:S01]  /*2940*/  VIADD R18, R24, 0x162 ;  /* 0x0000016218127836 */ /* 0x000fe20000000000 */
[----:B------:R-:W-:Y:S01]  /*2950*/  LOP3.LUT R32, R34, R83, R32, 0x96, !PT ;  /* 0x0000005322207212 */ /* 0x000fe200078e9620 */
[----:B------:R-:W-:-:S02]  /*2960*/  VIADD R81, R20, 0x87 ;  /* 0x0000008714517836 */ /* 0x000fc40000000000 */
[----:B------:R-:W-:Y:S01]  /*2970*/  VIADD R30, R26, 0x98 ;  /* 0x000000981a1e7836 */ /* 0x000fe20000000000 */
[----:B------:R-:W-:Y:S01]  /*2980*/  LOP3.LUT R10, R18, R77, R10, 0x96, !PT ;  /* 0x0000004d120a7212 */ /* 0x000fe200078e960a */
[C---:B------:R-:W-:Y:S02]  /*2990*/  IMAD R22, R0.reuse, 0xa9, R61 ;  /* 0x000000a900167824 */ /* 0x040fe400078e023d */
[----:B------:R-:W-:Y:S01]  /*29a0*/  IMAD R24, R0, 0xba, R63 ;  /* 0x000000ba00187824 */ /* 0x000fe200078e023f */
[----:B------:R-:W-:Y:S01]  /*29b0*/  LOP3.LUT R28, R30, R81, R28, 0x96, !PT ;  /* 0x000000511e1c7212 */ /* 0x000fe200078e961c */
[C---:B------:R-:W-:Y:S02]  /*29c0*/  VIADD R83, R20.reuse, 0x10e ;  /* 0x0000010e14537836 */ /* 0x040fe40000000000 */
        /* <DEDUP_REMOVED lines=8> */
[----:B------:R-:W-:Y:S02]  /*2a50*/  IMAD R20, R0, 0xcb, R65 ;  /* 0x000000cb00147824 */ /* 0x000fe400078e0241 */
[----:B------:R-:W-:Y:S01]  /*2a60*/  VIADD R77, R22, 0x1fb ;  /* 0x000001fb164d7836 */ /* 0x000fe20000000000 */
[----:B------:R-:W-:Y:S01]  /*2a70*/  LOP3.LUT R28, R26, R81, R28, 0x96, !PT ;  /* 0x000000511a1c7212 */ /* 0x000fe200078e961c */
[----:B------:R-:W-:-:S02]  /*2a80*/  IMAD R26, R0, 0xdc, R67 ;  /* 0x000000dc001a7824 */ /* 0x000fc400078e0243 */
[----:B------:R-:W-:Y:S02]  /*2a90*/  VIADD R81, R20, 0xcb ;  /* 0x000000cb14517836 */ /* 0x000fe40000000000 */
[C---:B------:R-:W-:Y:S01]  /*2aa0*/  VIADD R30, R26.reuse, 0xdc ;  /* 0x000000dc1a1e7836 */ /* 0x040fe20000000000 */
[----:B------:R-:W-:Y:S01]  /*2ab0*/  LOP3.LUT R79, R26, R20, R79, 0x96, !PT ;  /* 0x000000141a4f7212 */ /* 0x000fe200078e964f */
        /* <DEDUP_REMOVED lines=8> */
[----:B------:R-:W-:Y:S02]  /*2b40*/  VIADD R77, R20, 0x261 ;  /* 0x00000261144d7836 */ /* 0x000fe40000000000 */
[----:B------:R-:W-:Y:S01]  /*2b50*/  VIADD R18, R26, 0x294 ;  /* 0x000002941a127836 */ /* 0x000fe20000000000 */
[----:B------:R-:W-:Y:S01]  /*2b60*/  LOP3.LUT R32, R24, R81, R32, 0x96, !PT ;  /* 0x0000005118207212 */ /* 0x000fe200078e9620 */
[C---:B------:R-:W-:Y:S02]  /*2b70*/  IMAD R20, R0.reuse, 0xed, R69 ;  /* 0x000000ed00147824 */ /* 0x040fe400078e0245 */
[----:B------:R-:W-:Y:S01]  /*2b80*/  IMAD R22, R0, -0x2, R71 ;  /* 0xfffffffe00167824 */ /* 0x000fe200078e0247 */
[----:B------:R-:W-:Y:S01]  /*2b90*/  LOP3.LUT R10, R18, R77, R10, 0x96, !PT ;  /* 0x0000004d120a7212 */ /* 0x000fe200078e960a */
[----:B------:R-:W-:-:S02]  /*2ba0*/  VIADD R81, R20, 0xed ;  /* 0x000000ed14517836 */ /* 0x000fc40000000000 */
[C---:B------:R-:W-:Y:S01]  /*2bb0*/  VIADD R26, R22.reuse, 0xfffffffe ;  /* 0xfffffffe161a7836 */ /* 0x040fe20000000000 */
[----:B------:R-:W-:Y:S01]  /*2bc0*/  LOP3.LUT R79, R22, R20, R79, 0x96, !PT ;  /* 0x00000014164f7212 */ /* 0x000fe200078e964f */
[C---:B------:R-:W-:Y:S02]  /*2bd0*/  VIADD R83, R20.reuse, 0x1da ;  /* 0x000001da14537836 */ /* 0x040fe40000000000 */
[----:B------:R-:W-:Y:S01]  /*2be0*/  VIADD R77, R20, 0x2c7 ;  /* 0x000002c7144d7836 */ /* 0x000fe20000000000 */
[----:B------:R-:W-:Y:S01]  /*2bf0*/  LOP3.LUT R26, R26, R81, R28, 0x96, !PT ;  /* 0x000000511a1a7212 */ /* 0x000fe200078e961c */
[----:B------:R-:W-:Y:S02]  /*2c00*/  VIADD R30, R22, 0xfffffffc ;  /* 0xfffffffc161e7836 */ /* 0x000fe40000000000 */
[----:B------:R-:W-:Y:S02]  /*2c10*/  IMAD R24, R0, 0xf, R73 ;  /* 0x0000000f00187824 */ /* 0x000fe400078e0249 */
[----:B------:R-:W-:Y:S01]  /*2c20*/  VIADD R18, R22, 0xfffffffa ;  /* 0xfffffffa16127836 */ /* 0x000fe20000000000 */
[----:B------:R-:W-:Y:S01]  /*2c30*/  LOP3.LUT R30, R30, R83, R32, 0x96, !PT ;  /* 0x000000531e1e7212 */ /* 0x000fe200078e9620 */
[----:B------:R-:W-:-:S02]  /*2c40*/  IMAD R20, R0, 0x20, R75 ;  /* 0x0000002000147824 */ /* 0x000fc400078e024b */
[----:B------:R-:W-:Y:S01]  /*2c50*/  VIADD R81, R24, 0xf ;  /* 0x0000000f18517836 */ /* 0x000fe20000000000 */
[----:B------:R-:W-:Y:S01]  /*2c60*/  LOP3.LUT R10, R18, R77, R10, 0x96, !PT ;  /* 0x0000004d120a7212 */ /* 0x000fe200078e960a */
[C---:B------:R-:W-:Y:S01]  /*2c70*/  VIADD R22, R20.reuse, 0x20 ;  /* 0x0000002014167836 */ /* 0x040fe20000000000 */
        /* <DEDUP_REMOVED lines=10> */
[C---:B------:R-:W-:Y:S02]  /*2d20*/  IMAD.IADD R10, R1.reuse, 0x1, R0 ;  /* 0x00000001010a7824 */ /* 0x040fe400078e0200 */
[----:B------:R-:W-:Y:S02]  /*2d30*/  IMAD.IADD R2, R1, 0x1, R2 ;  /* 0x0000000101027824 */ /* 0x000fe400078e0202 */
[--C-:B------:R-:W-:Y:S01]  /*2d40*/  IMAD R83, R83, 0x1f, R6.reuse ;  /* 0x0000001f53537824 */ /* 0x100fe200078e0206 */
[----:B------:R0:W-:Y:S01]  /*2d50*/  STL.U8 [R10], R79 ;  /* 0x0000004f0a007387 */ /* 0x0001e20000100000 */
[----:B------:R-:W-:Y:S02]  /*2d60*/  IMAD.IADD R6, R1, 0x1, R6 ;  /* 0x0000000101067824 */ /* 0x000fe400078e0206 */
[--C-:B------:R-:W-:Y:S01]  /*2d70*/  IMAD R77, R77, 0x1f, R4.reuse ;  /* 0x0000001f4d4d7824 */ /* 0x100fe200078e0204 */
[----:B------:R0:W-:Y:S01]  /*2d80*/  STL.U8 [R2], R81 ;  /* 0x0000005102007387 */ /* 0x0001e20000100000 */
[----:B------:R-:W-:-:S02]  /*2d90*/  IMAD.IADD R4, R1, 0x1, R4 ;  /* 0x0000000101047824 */ /* 0x000fc400078e0204 */
[----:B------:R-:W-:Y:S01]  /*2da0*/  VIADD R0, R0, 0x4 ;  /* 0x0000000400007836 */ /* 0x000fe20000000000 */
[----:B------:R0:W-:Y:S04]  /*2db0*/  STL.U8 [R6], R83 ;  /* 0x0000005306007387 */ /* 0x0001e80000100000 */
[----:B------:R0:W-:Y:S01]  /*2dc0*/  STL.U8 [R4], R77 ;  /* 0x0000004d04007387 */ /* 0x0001e20000100000 */
[----:B------:R-:W-:-:S13]  /*2dd0*/  ISETP.NE.AND P0, PT, R0, 0x14, PT ;  /* 0x000000140000780c */ /* 0x000fda0003f05270 */
[----:B0-----:R-:W-:Y:S05]  /*2de0*/  @P0 BRA `(.L_x_11) ;  /* 0xfffffff000b80947 */ /* 0x001fea000383ffff */
.L_x_8:
[----:B------:R-:W-:Y:S05]  /*2df0*/  BSYNC.RECONVERGENT B0 ;  /* 0x0000000000007941 */ /* 0x000fea0003800200 */
.L_x_7:
[----:B------:R-:W-:Y:S05]  /*2e00*/  WARPSYNC.ALL ;  /* 0x0000000000007948 */ /* 0x000fea0003800000 */
[----:B------:R-:W-:-:S04]  /*2e10*/  UIADD3 UR4, UPT, UPT, UR4, 0x1, URZ ;  /* 0x0000000104047890 */ /* 0x000fc8000fffe0ff */
[----:B------:R-:W-:-:S09]  /*2e20*/  UISETP.NE.AND UP0, UPT, UR4, 0x80, UPT ;  /* 0x000000800400788c */ /* 0x000fd2000bf05270 */
[----:B------:R-:W-:Y:S05]  /*2e30*/  BRA.U UP0, `(.L_x_12) ;  /* 0xffffffd900f47547 */ /* 0x000fea000b83ffff */
[----:B------:R-:W-:Y:S05]  /*2e40*/  EXIT ;  /* 0x000000000000794d */ /* 0x000fea0003800000 */
.L_x_6:
[----:B------:R-:W-:Y:S01]  /*2e50*/  IMAD.MOV.U32 R18, RZ, RZ, RZ ;  /* 0x000000ffff127224 */ /* 0x000fe200078e00ff */
        /* <DEDUP_REMOVED lines=17> */
[----:B------:R-:W0:Y:S02]  /*2f70*/  LDCU.64 UR6, c[0x0][0x358] ;  /* 0x00006b00ff0677ac */ /* 0x000e240008000a00 */
.L_x_23:
        /* <DEDUP_REMOVED lines=13> */
[----:B------:R-:W-:-:S04]  /*3050*/  LOP3.LUT R3, R3, R0, RZ, 0x3c, !PT ;  /* 0x0000000003037212 */ /* 0x000fc800078e3cff */
[----:B------:R-:W-:Y:S01]  /*3060*/  SHF.R.U32.HI R8, RZ, 0x2, R3 ;  /* 0x00000002ff087819 */ /* 0x000fe20000011603 */
[----:B------:R-:W-:-:S03]  /*3070*/  IMAD.SHL.U32 R0, R3, 0x10, RZ ;  /* 0x0000001003007824 */ /* 0x000fc600078e00ff */
[----:B------:R-:W-:Y:S02]  /*3080*/  LOP3.LUT R8, R8, R3, RZ, 0x3c, !PT ;  /* 0x0000000308087212 */ /* 0x000fe400078e3cff */
        /* <DEDUP_REMOVED lines=11> */
[----:B------:R-:W-:Y:S01]  /*3140*/  LOP3.LUT R9, R5, R6, RZ, 0x3c, !PT ;  /* 0x0000000605097212 */ /* 0x000fe200078e3cff */
[----:B------:R-:W-:Y:S01]  /*3150*/  IMAD.SHL.U32 R6, R4, 0x2, RZ ;  /* 0x0000000204067824 */ /* 0x000fe200078e00ff */
[----:B------:R-:W-:Y:S01]  /*3160*/  IADD3 R5, PT, PT, R16, 0x587c5, R3 ;  /* 0x000587c510057810 */ /* 0x000fe20007ffe003 */
[----:B------:R-:W-:Y:S01]  /*3170*/  IMAD.SHL.U32 R3, R8, 0x2, RZ ;  /* 0x0000000208037824 */ /* 0x000fe200078e00ff */
[----:B------:R-:W-:Y:S01]  /*3180*/  IADD3 R31, PT, PT, R16, 0x10974f, R9 ;  /* 0x0010974f101f7810 */ /* 0x000fe20007ffe009 */
[----:B------:R-:W-:Y:S01]  /*3190*/  IMAD.SHL.U32 R0, R9, 0x10, RZ ;  /* 0x0000001009007824 */ /* 0x000fe200078e00ff */
[----:B------:R-:W-:Y:S02]  /*31a0*/  LOP3.LUT R23, R5, R12, RZ, 0x3c, !PT ;  /* 0x0000000c05177212 */ /* 0x000fe400078e3cff */
[----:B------:R-:W-:Y:S02]  /*31b0*/  SHF.R.U32.HI R27, RZ, 0x18, R5 ;  /* 0x00000018ff1b7819 */ /* 0x000fe40000011605 */
[----:B------:R-:W-:-:S02]  /*31c0*/  LOP3.LUT R21, R9, R0, R2, 0x96, !PT ;  /* 0x0000000009157212 */ /* 0x000fc400078e9602 */
[--C-:B------:R-:W-:Y:S02]  /*31d0*/  SHF.R.U32.HI R20, RZ, 0x8, R23.reuse ;  /* 0x00000008ff147819 */ /* 0x100fe40000011617 */
[----:B------:R-:W-:Y:S02]  /*31e0*/  LOP3.LUT R21, R21, R14, RZ, 0x3c, !PT ;  /* 0x0000000e15157212 */ /* 0x000fe400078e3cff */
[----:B------:R-:W-:Y:S02]  /*31f0*/  SHF.R.U32.HI R25, RZ, 0x10, R23 ;  /* 0x00000010ff197819 */ /* 0x000fe40000011617 */
[----:B------:R-:W-:Y:S01]  /*3200*/  LOP3.LUT R27, R27, R18, RZ, 0x3c, !PT ;  /* 0x000000121b1b7212 */ /* 0x000fe200078e3cff */
[----:B------:R-:W-:Y:S01]  /*3210*/  IMAD.SHL.U32 R2, R21, 0x10, RZ ;  /* 0x0000001015027824 */ /* 0x000fe200078e00ff */
[----:B------:R-:W-:Y:S02]  /*3220*/  LOP3.LUT R0, R25, R23, R20, 0xfe, !PT ;  /* 0x0000001719007212 */ /* 0x000fe400078efe14 */
[----:B------:R-:W-:-:S02]  /*3230*/  SHF.R.U32.HI R24, RZ, 0x8, R31 ;  /* 0x00000008ff187819 */ /* 0x000fc4000001161f */
[----:B------:R-:W-:Y:S02]  /*3240*/  LOP3.LUT R19, R21, R2, R6, 0x96, !PT ;  /* 0x0000000215137212 */ /* 0x000fe400078e9606 */
[----:B------:R-:W-:Y:S02]  /*3250*/  SHF.R.U32.HI R6, RZ, 0x2, R7 ;  /* 0x00000002ff067819 */ /* 0x000fe40000011607 */
[----:B------:R-:W-:Y:S02]  /*3260*/  LOP3.LUT R19, R19, R4, RZ, 0x3c, !PT ;  /* 0x0000000413137212 */ /* 0x000fe400078e3cff */
[C---:B------:R-:W-:Y:S02]  /*3270*/  LOP3.LUT R2, R22.reuse, R0, R27, 0xfe, !PT ;  /* 0x0000000016027212 */ /* 0x040fe400078efe1b */
[----:B------:R-:W-:Y:S01]  /*3280*/  PRMT R0, R22, 0x7632, R0 ;  /* 0x0000763216007816 */ /* 0x000fe20000000000 */
[----:B------:R-:W-:Y:S01]  /*3290*/  IMAD.SHL.U32 R4, R19, 0x10, RZ ;  /* 0x0000001013047824 */ /* 0x000fe200078e00ff */
[----:B------:R-:W-:-:S02]  /*32a0*/  LOP3.LUT R6, R6, R7, RZ, 0x3c, !PT ;  /* 0x0000000706067212 */ /* 0x000fc400078e3cff */
[----:B------:R-:W-:Y:S02]  /*32b0*/  LOP3.LUT R2, R0, R2, R29, 0xfe, !PT ;  /* 0x0000000200027212 */ /* 0x000fe400078efe1d */
[----:B------:R-:W-:Y:S01]  /*32c0*/  LOP3.LUT R3, R19, R4, R3, 0x96, !PT ;  /* 0x0000000413037212 */ /* 0x000fe200078e9603 */
[----:B------:R-:W-:Y:S01]  /*32d0*/  IMAD.SHL.U32 R5, R6, 0x2, RZ ;  /* 0x0000000206057824 */ /* 0x000fe200078e00ff */
[----:B------:R-:W-:Y:S02]  /*32e0*/  PRMT R0, R31, 0x7632, R0 ;  /* 0x000076321f007816 */ /* 0x000fe40000000000 */
[----:B------:R-:W-:Y:S02]  /*32f0*/  LOP3.LUT R15, R3, R8, RZ, 0x3c, !PT ;  /* 0x00000008030f7212 */ /* 0x000fe400078e3cff */
[----:B------:R-:W-:Y:S02]  /*3300*/  LOP3.LUT R2, R24, R2, R31, 0xfe, !PT ;  /* 0x0000000218027212 */ /* 0x000fe400078efe1f */
[----:B------:R-:W-:Y:S01]  /*3310*/  IADD3 R33, PT, PT, R16, 0x161f14, R21 ;  /* 0x00161f1410217810 */ /* 0x000fe20007ffe015 */
[----:B------:R-:W-:Y:S01]  /*3320*/  IMAD.SHL.U32 R4, R15, 0x10, RZ ;  /* 0x000000100f047824 */ /* 0x000fe200078e00ff */
[----:B------:R-:W-:-:S02]  /*3330*/  SHF.R.U32.HI R8, RZ, 0x2, R9 ;  /* 0x00000002ff087819 */ /* 0x000fc40000011609 */
[--C-:B------:R-:W-:Y:S02]  /*3340*/  LOP3.LUT R2, R33, R2, R0.reuse, 0xfe, !PT ;  /* 0x0000000221027212 */ /* 0x100fe400078efe00 */
[----:B------:R-:W-:Y:S02]  /*3350*/  LOP3.LUT R5, R15, R4, R5, 0x96, !PT ;  /* 0x000000040f057212 */ /* 0x000fe400078e9605 */
[----:B------:R-:W-:Y:S02]  /*3360*/  SHF.R.U32.HI R35, RZ, 0x8, R33 ;  /* 0x00000008ff237819 */ /* 0x000fe40000011621 */
[----:B------:R-:W-:Y:S02]  /*3370*/  PRMT R0, R33, 0x7632, R0 ;  /* 0x0000763221007816 */ /* 0x000fe40000000000 */
[----:B------:R-:W-:Y:S02]  /*3380*/  IADD3 R37, PT, PT, R16, 0x1ba6d9, R19 ;  /* 0x001ba6d910257810 */ /* 0x000fe40007ffe013 */
[----:B------:R-:W-:-:S02]  /*3390*/  LOP3.LUT R8, R8, R9, RZ, 0x3c, !PT ;  /* 0x0000000908087212 */ /* 0x000fc400078e3cff */
[----:B------:R-:W-:Y:S02]  /*33a0*/  LOP3.LUT R14, R5, R6, RZ, 0x3c, !PT ;  /* 0x00000006050e7212 */ /* 0x000fe400078e3cff */
[----:B------:R-:W-:Y:S01]  /*33b0*/  LOP3.LUT R0, R0, R2, R35, 0xfe, !PT ;  /* 0x0000000200007212 */ /* 0x000fe200078efe23 */
[----:B------:R-:W-:Y:S01]  /*33c0*/  IMAD.SHL.U32 R2, R8, 0x2, RZ ;  /* 0x0000000208027824 */ /* 0x000fe200078e00ff */
[----:B------:R-:W-:Y:S01]  /*33d0*/  SHF.R.U32.HI R26, RZ, 0x8, R37 ;  /* 0x00000008ff1a7819 */ /* 0x000fe20000011625 */
[----:B------:R-:W-:Y:S01]  /*33e0*/  IMAD.SHL.U32 R5, R14, 0x10, RZ ;  /* 0x000000100e057824 */ /* 0x000fe200078e00ff */
[----:B------:R-:W-:Y:S02]  /*33f0*/  PRMT R3, R37, 0x7632, R3 ;  /* 0x0000763225037816 */ /* 0x000fe40000000003 */
[----:B------:R-:W-:Y:S02]  /*3400*/  LOP3.LUT R0, R26, R0, R37, 0xfe, !PT ;  /* 0x000000001a007212 */ /* 0x000fe400078efe25 */
[----:B------:R-:W-:-:S02]  /*3410*/  IADD3 R28, PT, PT, R16, 0x212e9e, R15 ;  /* 0x00212e9e101c7810 */ /* 0x000fc40007ffe00f */
[----:B------:R-:W-:Y:S02]  /*3420*/  LOP3.LUT R5, R14, R5, R2, 0x96, !PT ;  /* 0x000000050e057212 */ /* 0x000fe400078e9602 */
[C---:B------:R-:W-:Y:S02]  /*3430*/  LOP3.LUT R3, R28.reuse, R0, R3, 0xfe, !PT ;  /* 0x000000001c037212 */ /* 0x040fe400078efe03 */
[----:B------:R-:W-:Y:S02]  /*3440*/  SHF.R.U32.HI R39, RZ, 0x8, R28 ;  /* 0x00000008ff277819 */ /* 0x000fe4000001161c */
[----:B------:R-:W-:Y:S02]  /*3450*/  PRMT R0, R28, 0x7632, R0 ;  /* 0x000076321c007816 */ /* 0x000fe40000000000 */
[C---:B------:R-:W-:Y:S01]  /*3460*/  IADD3 R41, PT, PT, R16.reuse, 0x26b663, R14 ;  /* 0x0026b66310297810 */ /* 0x040fe20007ffe00e */
[----:B------:R-:W-:Y:S01]  /*3470*/  VIADD R16, R16, 0x2c3e28 ;  /* 0x002c3e2810107836 */ /* 0x000fe20000000000 */
[----:B------:R-:W-:-:S02]  /*3480*/  LOP3.LUT R17, R5, R8, RZ, 0x3c, !PT ;  /* 0x0000000805117212 */ /* 0x000fc400078e3cff */
[----:B------:R-:W-:Y:S02]  /*3490*/  LOP3.LUT R2, R0, R3, R39, 0xfe, !PT ;  /* 0x0000000300027212 */ /* 0x000fe400078efe27 */
[----:B------:R-:W-:Y:S01]  /*34a0*/  SHF.R.U32.HI R30, RZ, 0x8, R41 ;  /* 0x00000008ff1e7819 */ /* 0x000fe20000011629 */
[----:B------:R-:W-:Y:S01]  /*34b0*/  IMAD.IADD R32, R17, 0x1, R16 ;  /* 0x0000000111207824 */ /* 0x000fe200078e0210 */
[----:B------:R-:W-:Y:S02]  /*34c0*/  VIMNMX3.U32 R0, R22, R31, R33, !PT ;  /* 0x0000001f1600720f */ /* 0x000fe40007800021 */
[----:B------:R-:W-:Y:S02]  /*34d0*/  PRMT R3, R41, 0x7632, R3 ;  /* 0x0000763229037816 */ /* 0x000fe40000000003 */
[----:B------:R-:W-:Y:S02]  /*34e0*/  LOP3.LUT R2, R30, R2, R41, 0xfe, !PT ;  /* 0x000000021e027212 */ /* 0x000fe400078efe29 */
[----:B------:R-:W-:-:S02]  /*34f0*/  VIMNMX3.U32 R4, R0, R37, R28, !PT ;  /* 0x000000250004720f */ /* 0x000fc4000780001c */
[C---:B------:R-:W-:Y:S02]  /*3500*/  LOP3.LUT R2, R32.reuse, R2, R3, 0xfe, !PT ;  /* 0x0000000220027212 */ /* 0x040fe400078efe03 */
[----:B------:R-:W-:Y:S02]  /*3510*/  SHF.R.U32.HI R43, RZ, 0x8, R32 ;  /* 0x00000008ff2b7819 */ /* 0x000fe40000011620 */
[----:B------:R-:W-:Y:S02]  /*3520*/  PRMT R0, R32, 0x7632, R0 ;  /* 0x0000763220007816 */ /* 0x000fe40000000000 */
[----:B------:R-:W-:Y:S02]  /*3530*/  VIMNMX3.U32 R4, R4, R41, R32, !PT ;  /* 0x000000290404720f */ /* 0x000fe40007800020 */
[----:B------:R-:W-:Y:S02]  /*3540*/  LOP3.LUT R0, R0, R2, R43, 0xfe, !PT ;  /* 0x0000000200007212 */ /* 0x000fe400078efe2b */
[----:B------:R-:W-:-:S02]  /*3550*/  ISETP.LT.U32.AND P1, PT, R4, 0x1000000, PT ;  /* 0x010000000400780c */ /* 0x000fc40003f21070 */
[----:B------:R-:W-:Y:S02]  /*3560*/  LOP3.LUT P0, RZ, R0, 0xff, RZ, 0xc0, !PT ;  /* 0x000000ff00ff7812 */ /* 0x000fe4000780c0ff */
[----:B------:R-:W-:Y:S02]  /*3570*/  PRMT R47, R22, 0x7632, R47 ;  /* 0x00007632162f7816 */ /* 0x000fe4000000002f */
[----:B------:R-:W-:Y:S02]  /*3580*/  SHF.R.U32.HI R49, RZ, 0x18, R31 ;  /* 0x00000018ff317819 */ /* 0x000fe4000001161f */
[----:B------:R-:W-:Y:S02]  /*3590*/  PRMT R51, R31, 0x7632, R51 ;  /* 0x000076321f337816 */ /* 0x000fe40000000033 */
[----:B------:R-:W-:Y:S02]  /*35a0*/  SHF.R.U32.HI R53, RZ, 0x18, R33 ;  /* 0x00000018ff357819 */ /* 0x000fe40000011621 */
[----:B------:R-:W-:-:S02]  /*35b0*/  PRMT R55, R33, 0x7632, R55 ;  /* 0x0000763221377816 */ /* 0x000fc40000000037 */
[----:B------:R-:W-:Y:S02]  /*35c0*/  SHF.R.U32.HI R57, RZ, 0x18, R37 ;  /* 0x00000018ff397819 */ /* 0x000fe40000011625 */
[----:B------:R-:W-:Y:S02]  /*35d0*/  PRMT R59, R37, 0x7632, R59 ;  /* 0x00007632253b7816 */ /* 0x000fe4000000003b */
[----:B------:R-:W-:Y:S02]  /*35e0*/  SHF.R.U32.HI R61, RZ, 0x18, R28 ;  /* 0x00000018ff3d7819 */ /* 0x000fe4000001161c */
[----:B------:R-:W-:Y:S02]  /*35f0*/  PRMT R63, R28, 0x7632, R63 ;  /* 0x000076321c3f7816 */ /* 0x000fe4000000003f */
[----:B------:R-:W-:Y:S02]  /*3600*/  SHF.R.U32.HI R65, RZ, 0x18, R41 ;  /* 0x00000018ff417819 */ /* 0x000fe40000011629 */
[----:B------:R-:W-:-:S02]  /*3610*/  PRMT R67, R41, 0x7632, R67 ;  /* 0x0000763229437816 */ /* 0x000fc40000000043 */
[----:B------:R-:W-:Y:S02]  /*3620*/  SHF.R.U32.HI R69, RZ, 0x18, R32 ;  /* 0x00000018ff457819 */ /* 0x000fe40000011620 */
[----:B------:R-:W-:Y:S01]  /*3630*/  PRMT R71, R32, 0x7632, R71 ;  /* 0x0000763220477816 */ /* 0x000fe20000000047 */
[----:B------:R-:W-:Y:S06]  /*3640*/  @!P0 BRA P1, `(.L_x_14) ;  /* 0x0000002400448947 */ /* 0x000fec0000800000 */
[----:B------:R-:W0:Y:S01]  /*3650*/  LDC.U8 R0, c[0x3][0x67] ;  /* 0x00c019c0ff007b82 */ /* 0x000e220000000000 */
[----:B------:R-:W-:Y:S01]  /*3660*/  BSSY.RELIABLE B1, `(.L_x_15) ;  /* 0x00000c3000017945 */ /* 0x000fe20003800100 */
[----:B0-----:R-:W-:-:S13]  /*3670*/  ISETP.GT.U32.AND P0, PT, R0, R69, PT ;  /* 0x000000450000720c */ /* 0x001fda0003f04070 */
[----:B------:R-:W-:Y:S05]  /*3680*/  @P0 BRA `(.L_x_16) ;  /* 0x0000000c00000947 */ /* 0x000fea0003800000 */
[----:B------:R-:W-:-:S13]  /*3690*/  ISETP.GE.U32.AND P0, PT, R0, R69, PT ;  /* 0x000000450000720c */ /* 0x000fda0003f06070 */
[----:B------:R-:W-:Y:S05]  /*36a0*/  @!P0 BREAK.RELIABLE B1 ;  /* 0x0000000000018942 */ /* 0x000fea0003800100 */
[----:B------:R-:W-:Y:S05]  /*36b0*/  @!P0 BRA `(.L_x_14) ;  /* 0x0000002400288947 */ /* 0x000fea0003800000 */
[----:B------:R-:W0:Y:S01]  /*36c0*/  LDC.U8 R3, c[0x3][0x66] ;  /* 0x00c01980ff037b82 */ /* 0x000e220000000000 */
[----:B------:R-:W-:-:S04]  /*36d0*/  LOP3.LUT R0, R71, 0xff, RZ, 0xc0, !PT ;  /* 0x000000ff47007812 */ /* 0x000fc800078ec0ff */
        /* <DEDUP_REMOVED lines=12> */
[----:B------:R-:W-:-:S04]  /*37a0*/  LOP3.LUT R0, R32, 0xff, RZ, 0xc0, !PT ;  /* 0x000000ff20007812 */ /* 0x000fc800078ec0ff */
[----:B-1----:R-:W-:-:S13]  /*37b0*/  ISETP.LT.U32.AND P0, PT, R0, UR8, PT ;  /* 0x0000000800007c0c */ /* 0x002fda000bf01070 */
[----:B------:R-:W-:Y:S05]  /*37c0*/  @P0 BRA `(.L_x_16) ;  /* 0x0000000800b00947 */ /* 0x000fea0003800000 */
[----:B------:R-:W-:-:S13]  /*37d0*/  ISETP.LE.U32.AND P0, PT, R0, UR8, PT ;  /* 0x0000000800007c0c */ /* 0x000fda000bf03070 */
[----:B------:R-:W-:Y:S05]  /*37e0*/  @!P0 BREAK.RELIABLE B1 ;  /* 0x0000000000018942 */ /* 0x000fea0003800100 */
[----:B------:R-:W-:Y:S05]  /*37f0*/  @!P0 BRA `(.L_x_14) ;  /* 0x0000002000d88947 */ /* 0x000fea0003800000 */
[----:B------:R-:W0:Y:S02]  /*3800*/  LDC.U8 R0, c[0x3][0x63] ;  /* 0x00c018c0ff007b82 */ /* 0x000e240000000000 */
        /* <DEDUP_REMOVED lines=20> */
[----:B--2---:R-:W-:-:S13]  /*3950*/  ISETP.LT.U32.AND P0, PT, R0, UR9, PT ;  /* 0x0000000900007c0c */ /* 0x004fda000bf01070 */
        /* <DEDUP_REMOVED lines=25> */
[----:B---3--:R-:W-:-:S13]  /*3af0*/  ISETP.LT.U32.AND P0, PT, R0, UR10, PT ;  /* 0x0000000a00007c0c */ /* 0x008fda000bf01070 */
        /* <DEDUP_REMOVED lines=25> */
[----:B----4-:R-:W-:-:S13]  /*3c90*/  ISETP.LT.U32.AND P0, PT, R0, UR11, PT ;  /* 0x0000000b00007c0c */ /* 0x010fda000bf01070 */
        /* <DEDUP_REMOVED lines=87> */
[----:B------:R-:W0:Y:S01]  /*4210*/  LDCU.U8 UR5, c[0x3][0x48] ;  /* 0x00c00900ff0577ac */ /* 0x000e220008000000 */
[----:B------:R-:W-:Y:S02]  /*4220*/  LOP3.LUT R2, R23, 0xff, RZ, 0xc0, !PT ;  /* 0x000000ff17027812 */ /* 0x000fe400078ec0ff */
[----:B------:R-:W-:-:S04]  /*4230*/  LOP3.LUT R0, R20, 0xff, RZ, 0xc0, !PT ;  /* 0x000000ff14007812 */ /* 0x000fc800078ec0ff */
[----:B------:R-:W-:Y:S02]  /*4240*/  ISETP.GE.U32.AND P1, PT, R0, UR24, PT ;  /* 0x0000001800007c0c */ /* 0x000fe4000bf26070 */
[----:B0-----:R-:W-:-:S04]  /*4250*/  ISETP.LE.U32.AND P0, PT, R2, UR5, PT ;  /* 0x0000000502007c0c */ /* 0x001fc8000bf03070 */
[----:B------:R-:W-:-:S13]  /*4260*/  ISETP.GT.U32.OR P0, PT, R0, UR24, !P0 ;  /* 0x0000001800007c0c */ /* 0x000fda000c704470 */
[----:B------:R-:W-:Y:S05]  /*4270*/  @P0 BREAK.RELIABLE P1, B1 ;  /* 0x0000000000010942 */ /* 0x000fea0000800100 */
[----:B------:R-:W-:Y:S05]  /*4280*/  @P0 BRA P1, `(.L_x_14) ;  /* 0x0000001800340947 */ /* 0x000fea0000800000 */
.L_x_16:
[----:B-1234-:R-:W-:Y:S05]  /*4290*/  BSYNC.RELIABLE B1 ;  /* 0x0000000000017941 */ /* 0x01efea0003800100 */
.L_x_15:
[C---:B------:R-:W-:Y:S01]  /*42a0*/  VIADD R60, R18.reuse, 0x38 ;  /* 0x00000038123c7836 */ /* 0x040fe20000000000 */
[C---:B------:R-:W-:Y:S01]  /*42b0*/  LOP3.LUT R73, R23.reuse, R18, RZ, 0x3c, !PT ;  /* 0x0000001217497212 */ /* 0x040fe200078e3cff */
[C---:B------:R-:W-:Y:S01]  /*42c0*/  VIADD R3, R18.reuse, 0x45 ;  /* 0x0000004512037836 */ /* 0x040fe20000000000 */
[----:B------:R-:W-:Y:S01]  /*42d0*/  LOP3.LUT R7, R23, 0x1, RZ, 0xc0, !PT ;  /* 0x0000000117077812 */ /* 0x000fe200078ec0ff */
[----:B------:R-:W-:Y:S01]  /*42e0*/  VIADD R4, R18, 0x1a ;  /* 0x0000001a12047836 */ /* 0x000fe20000000000 */
[----:B------:R-:W-:Y:S01]  /*42f0*/  LOP3.LUT R60, R60, R41, RZ, 0x3c, !PT ;  /* 0x000000293c3c7212 */ /* 0x000fe200078e3cff */
[C---:B------:R-:W-:Y:S01]  /*4300*/  VIADD R6, R18.reuse, 0x27 ;  /* 0x0000002712067836 */ /* 0x040fe20000000000 */
[----:B------:R-:W-:Y:S01]  /*4310*/  LOP3.LUT R5, R3, R30, RZ, 0x3c, !PT ;  /* 0x0000001e03057212 */ /* 0x000fe200078e3cff */
[----:B------:R-:W-:Y:S01]  /*4320*/  VIADD R64, R18, 0x5f ;  /* 0x0000005f12407836 */ /* 0x000fe20000000000 */
[----:B------:R-:W-:Y:S01]  /*4330*/  LOP3.LUT R77, R4, R25, RZ, 0x3c, !PT ;  /* 0x00000019044d7212 */ /* 0x000fe200078e3cff */
[----:B------:R-:W-:Y:S01]  /*4340*/  VIADD R72, R18, 0x2b ;  /* 0x0000002b12487836 */ /* 0x000fe20000000000 */
[----:B------:R-:W-:Y:S01]  /*4350*/  LOP3.LUT R79, R6, R27, RZ, 0x3c, !PT ;  /* 0x0000001b064f7212 */ /* 0x000fe200078e3cff */
[----:B------:R-:W-:Y:S01]  /*4360*/  VIADD R36, R18, 0x68 ;  /* 0x0000006812247836 */ /* 0x000fe20000000000 */
[----:B------:R-:W-:Y:S01]  /*4370*/  LOP3.LUT R123, R64, R65, RZ, 0x3c, !PT ;  /* 0x00000041407b7212 */ /* 0x000fe200078e3cff */
[C---:B------:R-:W-:Y:S01]  /*4380*/  VIADD R75, R18.reuse, 0xd ;  /* 0x0000000d124b7836 */ /* 0x040fe20000000000 */
[----:B------:R-:W-:Y:S01]  /*4390*/  LOP3.LUT R4, R7, 0x2, RZ, 0xfc, !PT ;  /* 0x0000000207047812 */ /* 0x000fe200078efcff */
[C---:B------:R-:W-:Y:S01]  /*43a0*/  VIADD R81, R18.reuse, 0x34 ;  /* 0x0000003412517836 */ /* 0x040fe20000000000 */
[----:B------:R-:W-:Y:S01]  /*43b0*/  PRMT R6, R73, 0x9910, RZ ;  /* 0x0000991049067816 */ /* 0x000fe200000000ff */
[----:B------:R-:W-:Y:S01]  /*43c0*/  VIADD R8, R18, 0x41 ;  /* 0x0000004112087836 */ /* 0x000fe20000000000 */
[----:B------:R-:W-:Y:S01]  /*43d0*/  PRMT R7, R60, 0x9910, RZ ;  /* 0x000099103c077816 */ /* 0x000fe200000000ff */
[C---:B------:R-:W-:Y:S01]  /*43e0*/  VIADD R10, R18.reuse, 0x4e ;  /* 0x0000004e120a7836 */ /* 0x040fe20000000000 */
[----:B------:R-:W-:Y:S01]  /*43f0*/  PRMT R74, R5, 0x9910, RZ ;  /* 0x00009910054a7816 */ /* 0x000fe200000000ff */
[----:B------:R-:W-:Y:S01]  /*4400*/  VIADD R34, R18, 0x5b ;  /* 0x0000005b12227836 */ /* 0x000fe20000000000 */
[----:B------:R-:W-:Y:S01]  /*4410*/  LOP3.LUT R72, R72, R61, RZ, 0x3c, !PT ;  /* 0x0000003d48487212 */ /* 0x000fe200078e3cff */
[----:B------:R-:W-:Y:S01]  /*4420*/  VIADD R93, R18, 0x75 ;  /* 0x00000075125d7836 */ /* 0x000fe20000000000 */
[----:B------:R-:W-:Y:S01]  /*4430*/  LOP3.LUT R89, R36, R31, RZ, 0x3c, !PT ;  /* 0x0000001f24597212 */ /* 0x000fe200078e3cff */
[C---:B------:R-:W-:Y:S01]  /*4440*/  VIADD R38, R18.reuse, 0xffffff82 ;  /* 0xffffff8212267836 */ /* 0x040fe20000000000 */
[----:B------:R-:W-:Y:S01]  /*4450*/  PRMT R80, R123, 0x9910, RZ ;  /* 0x000099107b507816 */ /* 0x000fe200000000ff */
[C---:B------:R-:W-:Y:S01]  /*4460*/  VIADD R40, R18.reuse, 0xffffff8f ;  /* 0xffffff8f12287836 */ /* 0x040fe20000000000 */
        /* <DEDUP_REMOVED lines=33> */
[----:B------:R-:W-:Y:S01]  /*4680*/  IMAD.MOV.U32 R5, RZ, RZ, R6 ;  /* 0x000000ffff057224 */ /* 0x000fe200078e0006 */
[----:B------:R-:W-:Y:S01]  /*4690*/  LOP3.LUT R121, R62, R67, RZ, 0x3c, !PT ;  /* 0x000000433e797212 */ /* 0x000fe200078e3cff */
[----:B------:R-:W-:Y:S01]  /*46a0*/  IMAD.MOV.U32 R6, RZ, RZ, R7 ;  /* 0x000000ffff067224 */ /* 0x000fe200078e0007 */
[----:B------:R-:W-:Y:S01]  /*46b0*/  LOP3.LUT R125, R125, R32, RZ, 0x3c, !PT ;  /* 0x000000207d7d7212 */ /* 0x000fe200078e3cff */
[----:B------:R-:W-:Y:S01]  /*46c0*/  BSSY.RECONVERGENT B1, `(.L_x_17) ;  /* 0x0000060000017945 */ /* 0x000fe20003800200 */
[----:B------:R-:W-:Y:S01]  /*46d0*/  LOP3.LUT R36, R68, R71, RZ, 0x3c, !PT ;  /* 0x0000004744247212 */ /* 0x000fe200078e3cff */
[----:B------:R-:W-:Y:S01]  /*46e0*/  IMAD.MOV.U32 R7, RZ, RZ, R74 ;  /* 0x000000ffff077224 */ /* 0x000fe200078e004a */
[----:B------:R-:W-:Y:S01]  /*46f0*/  LOP3.LUT R103, R46, R55, RZ, 0x3c, !PT ;  /* 0x000000372e677212 */ /* 0x000fe200078e3cff */
[----:B------:R-:W-:Y:S01]  /*4700*/  IMAD.MOV.U32 R2, RZ, RZ, -0x14 ;  /* 0xffffffecff027424 */ /* 0x000fe200078e00ff */
[----:B------:R-:W-:Y:S01]  /*4710*/  LOP3.LUT R105, R48, R53, RZ, 0x3c, !PT ;  /* 0x0000003530697212 */ /* 0x000fe200078e3cff */
[----:B------:R-:W-:Y:S01]  /*4720*/  IMAD.MOV.U32 R0, RZ, RZ, R1 ;  /* 0x000000ffff007224 */ /* 0x000fe200078e0001 */
[----:B------:R-:W-:Y:S01]  /*4730*/  LOP3.LUT R34, R66, R43, RZ, 0x3c, !PT ;  /* 0x0000002b42227212 */ /* 0x000fe200078e3cff */
[----:B------:R-:W-:Y:S01]  /*4740*/  IMAD.MOV.U32 R74, RZ, RZ, R80 ;  /* 0x000000ffff4a7224 */ /* 0x000fe200078e0050 */
[----:B------:R-:W-:-:S02]  /*4750*/  LOP3.LUT R3, R70, R69, RZ, 0x3c, !PT ;  /* 0x0000004546037212 */ /* 0x000fc400078e3cff */
[----:B------:R-:W-:Y:S02]  /*4760*/  PRMT R8, R72, 0x9910, RZ ;  /* 0x0000991048087816 */ /* 0x000fe400000000ff */
[----:B------:R-:W-:Y:S02]  /*4770*/  PRMT R9, R75, 0x9910, RZ ;  /* 0x000099104b097816 */ /* 0x000fe400000000ff */
[----:B------:R-:W-:Y:S02]  /*4780*/  PRMT R10, R77, 0x9910, RZ ;  /* 0x000099104d0a7816 */ /* 0x000fe400000000ff */
[----:B------:R-:W-:Y:S02]  /*4790*/  PRMT R11, R79, 0x9910, RZ ;  /* 0x000099104f0b7816 */ /* 0x000fe400000000ff */
[----:B------:R-:W-:Y:S02]  /*47a0*/  PRMT R38, R81, 0x9910, RZ ;  /* 0x0000991051267816 */ /* 0x000fe400000000ff */
[----:B------:R-:W-:-:S02]  /*47b0*/  PRMT R40, R83, 0x9910, RZ ;  /* 0x0000991053287816 */ /* 0x000fc400000000ff */
        /* <DEDUP_REMOVED lines=17> */
[----:B------:R-:W-:-:S07]  /*48d0*/  PRMT R78, R36, 0x9910, RZ ;  /* 0x00009910244e7816 */ /* 0x000fce00000000ff */
.L_x_18:
[C---:B------:R-:W-:Y:S02]  /*48e0*/  VIADD R80, R2.reuse, 0x14 ;  /* 0x0000001402507836 */ /* 0x040fe40000000000 */
[----:B------:R-:W-:Y:S02]  /*48f0*/  VIADD R2, R2, 0x1 ;  /* 0x0000000102027836 */ /* 0x000fe40000000000 */
[----:B------:R-:W-:Y:S01]  /*4900*/  IMAD.MOV R92, RZ, RZ, -R80 ;  /* 0x000000ffff5c7224 */ /* 0x000fe200078e0a50 */
[----:B------:R-:W-:Y:S02]  /*4910*/  PRMT R91, R80, 0x9910, RZ ;  /* 0x00009910505b7816 */ /* 0x000fe400000000ff */
[----:B------:R-:W-:Y:S02]  /*4920*/  ISETP.NE.AND P0, PT, R2, RZ, PT ;  /* 0x000000ff0200720c */ /* 0x000fe40003f05270 */
[----:B------:R-:W-:Y:S01]  /*4930*/  PRMT R92, R92, 0x7710, RZ ;  /* 0x000077105c5c7816 */ /* 0x000fe200000000ff */
[----:B------:R-:W-:-:S02]  /*4940*/  IMAD R82, R91, 0x11, R5 ;  /* 0x000000115b527824 */ /* 0x000fc400078e0205 */
[C---:B------:R-:W-:Y:S02]  /*4950*/  IMAD R84, R91.reuse, 0x22, R9 ;  /* 0x000000225b547824 */ /* 0x040fe400078e0209 */
[C---:B------:R-:W-:Y:S02]  /*4960*/  IMAD R86, R91.reuse, 0x33, R10 ;  /* 0x000000335b567824 */ /* 0x040fe400078e020a */
[C---:B------:R-:W-:Y:S02]  /*4970*/  IMAD R88, R91.reuse, 0x44, R11 ;  /* 0x000000445b587824 */ /* 0x040fe400078e020b */
[C---:B------:R-:W-:Y:S01]  /*4980*/  IMAD R90, R91.reuse, 0x55, R38 ;  /* 0x000000555b5a7824 */ /* 0x040fe200078e0226 */
[----:B------:R-:W-:Y:S01]  /*4990*/  LOP3.LUT R82, R86, R82, R84, 0x96, !PT ;  /* 0x0000005256527212 */ /* 0x000fe200078e9654 */
[C---:B------:R-:W-:Y:S02]  /*49a0*/  IMAD R84, R91.reuse, 0x66, R40 ;  /* 0x000000665b547824 */ /* 0x040fe400078e0228 */
[C---:B------:R-:W-:Y:S01]  /*49b0*/  IMAD R86, R91.reuse, 0x77, R42 ;  /* 0x000000775b567824 */ /* 0x040fe200078e022a */
[----:B------:R-:W-:Y:S01]  /*49c0*/  LOP3.LUT R82, R90, R82, R88, 0x96, !PT ;  /* 0x000000525a527212 */ /* 0x000fe200078e9658 */
[----:B------:R-:W-:-:S02]  /*49d0*/  IMAD R88, R91, -0x78, R44 ;  /* 0xffffff885b587824 */ /* 0x000fc400078e022c */
[C---:B------:R-:W-:Y:S01]  /*49e0*/  IMAD R90, R91.reuse, -0x67, R46 ;  /* 0xffffff995b5a7824 */ /* 0x040fe200078e022e */
[----:B------:R-:W-:Y:S01]  /*49f0*/  LOP3.LUT R82, R86, R82, R84, 0x96, !PT ;  /* 0x0000005256527212 */ /* 0x000fe200078e9654 */
[C---:B------:R-:W-:Y:S02]  /*4a00*/  IMAD R84, R91.reuse, -0x56, R48 ;  /* 0xffffffaa5b547824 */ /* 0x040fe400078e0230 */
[C---:B------:R-:W-:Y:S01]  /*4a10*/  IMAD R86, R91.reuse, -0x45, R50 ;  /* 0xffffffbb5b567824 */ /* 0x040fe200078e0232 */
[----:B------:R-:W-:Y:S01]  /*4a20*/  LOP3.LUT R82, R90, R82, R88, 0x96, !PT ;  /* 0x000000525a527212 */ /* 0x000fe200078e9658 */
[C---:B------:R-:W-:Y:S02]  /*4a30*/  IMAD R88, R91.reuse, -0x34, R52 ;  /* 0xffffffcc5b587824 */ /* 0x040fe400078e0234 */
[----:B------:R-:W-:Y:S01]  /*4a40*/  IMAD R90, R91, -0x23, R54 ;  /* 0xffffffdd5b5a7824 */ /* 0x000fe200078e0236 */
[----:B------:R-:W-:Y:S01]  /*4a50*/  LOP3.LUT R82, R86, R82, R84, 0x96, !PT ;  /* 0x0000005256527212 */ /* 0x000fe200078e9654 */
[----:B------:R-:W-:-:S02]  /*4a60*/  IMAD.IADD R86, R103, 0x1, R92 ;  /* 0x0000000167567824 */ /* 0x000fc400078e025c */
[C---:B------:R-:W-:Y:S01]  /*4a70*/  IMAD R84, R91.reuse, -0x12, R56 ;  /* 0xffffffee5b547824 */ /* 0x040fe200078e0238 */
[----:B------:R-:W-:Y:S01]  /*4a80*/  LOP3.LUT R82, R90, R82, R88, 0x96, !PT ;  /* 0x000000525a527212 */ /* 0x000fe200078e9658 */
[----:B------:R-:W-:Y:S02]  /*4a90*/  IMAD R88, R80, 0x10, R105 ;  /* 0x0000001050587824 */ /* 0x000fe400078e0269 */
[C---:B------:R-:W-:Y:S01]  /*4aa0*/  IMAD R90, R91.reuse, 0x21, R58 ;  /* 0x000000215b5a7824 */ /* 0x040fe200078e023a */
[----:B------:R-:W-:Y:S01]  /*4ab0*/  LOP3.LUT R82, R86, R82, R84, 0x96, !PT ;  /* 0x0000005256527212 */ /* 0x000fe200078e9654 */
[C---:B------:R-:W-:Y:S02]  /*4ac0*/  IMAD R84, R91.reuse, 0x32, R60 ;  /* 0x000000325b547824 */ /* 0x040fe400078e023c */
[C---:B------:R-:W-:Y:S01]  /*4ad0*/  IMAD R86, R91.reuse, 0x43, R62 ;  /* 0x000000435b567824 */ /* 0x040fe200078e023e */
[----:B------:R-:W-:Y:S01]  /*4ae0*/  LOP3.LUT R82, R90, R82, R88, 0x96, !PT ;  /* 0x000000525a527212 */ /* 0x000fe200078e9658 */
[----:B------:R-:W-:-:S02]  /*4af0*/  IMAD R88, R91, 0x54, R64 ;  /* 0x000000545b587824 */ /* 0x000fc400078e0240 */
[C---:B------:R-:W-:Y:S01]  /*4b00*/  IMAD R90, R91.reuse, 0x65, R66 ;  /* 0x000000655b5a7824 */ /* 0x040fe200078e0242 */
[----:B------:R-:W-:Y:S01]  /*4b10*/  LOP3.LUT R82, R86, R82, R84, 0x96, !PT ;  /* 0x0000005256527212 */ /* 0x000fe200078e9654 */
[C---:B------:R-:W-:Y:S02]  /*4b20*/  IMAD R84, R91.reuse, 0x76, R68 ;  /* 0x000000765b547824 */ /* 0x040fe400078e0244 */
[C---:B------:R-:W-:Y:S01]  /*4b30*/  IMAD R86, R91.reuse, -0x79, R70 ;  /* 0xffffff875b567824 */ /* 0x040fe200078e0246 */
[----:B------:R-:W-:Y:S01]  /*4b40*/  LOP3.LUT R82, R90, R82, R88, 0x96, !PT ;  /* 0x000000525a527212 */ /* 0x000fe200078e9658 */
[----:B------:R-:W-:Y:S02]  /*4b50*/  IMAD.SHL.U32 R92, R80, 0x2, RZ ;  /* 0x00000002505c7824 */ /* 0x000fe400078e00ff */
[C---:B------:R-:W-:Y:S01]  /*4b60*/  IMAD R88, R91.reuse, -0x68, R8 ;  /* 0xffffff985b587824 */ /* 0x040fe200078e0208 */
[----:B------:R-:W-:Y:S01]  /*4b70*/  LOP3.LUT R82, R86, R82, R84, 0x96, !PT ;  /* 0x0000005256527212 */ /* 0x000fe200078e9654 */
[----:B------:R-:W-:-:S02]  /*4b80*/  IMAD R90, R91, -0x57, R6 ;  /* 0xffffffa95b5a7824 */ /* 0x000fc400078e0206 */
[----:B------:R-:W-:Y:S02]  /*4b90*/  IMAD.MOV R92, RZ, RZ, -R92 ;  /* 0x000000ffff5c7224 */ /* 0x000fe400078e0a5c */
[C---:B------:R-:W-:Y:S01]  /*4ba0*/  IMAD R84, R91.reuse, -0x46, R7 ;  /* 0xffffffba5b547824 */ /* 0x040fe200078e0207 */
[----:B------:R-:W-:Y:S01]  /*4bb0*/  LOP3.LUT R82, R90, R82, R88, 0x96, !PT ;  /* 0x000000525a527212 */ /* 0x000fe200078e9658 */
[C---:B------:R-:W-:Y:S01]  /*4bc0*/  IMAD R86, R91.reuse, -0x35, R72 ;  /* 0xffffffcb5b567824 */ /* 0x040fe200078e0248 */
[----:B------:R-:W-:Y:S01]  /*4bd0*/  PRMT R92, R92, 0x7710, RZ ;  /* 0x000077105c5c7816 */ /* 0x000fe200000000ff */
[C---:B------:R-:W-:Y:S02]  /*4be0*/  IMAD R88, R91.reuse, -0x24, R74 ;  /* 0xffffffdc5b587824 */ /* 0x040fe400078e024a */
[C---:B------:R-:W-:Y:S01]  /*4bf0*/  IMAD R90, R91.reuse, -0x13, R76 ;  /* 0xffffffed5b5a7824 */ /* 0x040fe200078e024c */
[----:B------:R-:W-:Y:S01]  /*4c00*/  LOP3.LUT R82, R86, R82, R84, 0x96, !PT ;  /* 0x0000005256527212 */ /* 0x000fe200078e9654 */
[----:B------:R-:W-:-:S02]  /*4c10*/  IMAD R84, R91, 0xf, R78 ;  /* 0x0000000f5b547824 */ /* 0x000fc400078e024e */
[----:B------:R-:W-:Y:S01]  /*4c20*/  IMAD.IADD R91, R34, 0x1, R92 ;  /* 0x00000001225b7824 */ /* 0x000fe200078e025c */
[----:B------:R-:W-:Y:S01]  /*4c30*/  LOP3.LUT R82, R90, R82, R88, 0x96, !PT ;  /* 0x000000525a527212 */ /* 0x000fe200078e9658 */
[----:B------:R-:W-:-:S03]  /*4c40*/  IMAD R86, R80, 0x20, R3 ;  /* 0x0000002050567824 */ /* 0x000fc600078e0203 */
[----:B------:R-:W-:-:S04]  /*4c50*/  LOP3.LUT R91, R84, R82, R91, 0x96, !PT ;  /* 0x00000052545b7212 */ /* 0x000fc800078e965b */
[----:B------:R-:W-:-:S04]  /*4c60*/  LOP3.LUT R86, R4, R91, R86, 0x96, !PT ;  /* 0x0000005b04567212 */ /* 0x000fc800078e9656 */
[----:B------:R-:W-:-:S05]  /*4c70*/  LOP3.LUT R91, R86, 0xffff, RZ, 0xc0, !PT ;  /* 0x0000ffff565b7812 */ /* 0x000fca00078ec0ff */
[----:B------:R-:W-:-:S05]  /*4c80*/  IMAD R91, R91, 0x1f, R80 ;  /* 0x0000001f5b5b7824 */ /* 0x000fca00078e0250 */
[----:B------:R0:W-:Y:S02]  /*4c90*/  STL.U8 [R0], R91 ;  /* 0x0000005b00007387 */ /* 0x0001e40000100000 */
[----:B0-----:R-:W-:Y:S01]  /*4ca0*/  VIADD R0, R0, 0x1 ;  /* 0x0000000100007836 */ /* 0x001fe20000000000 */
[----:B------:R-:W-:Y:S06]  /*4cb0*/  @P0 BRA `(.L_x_18) ;  /* 0xfffffffc00080947 */ /* 0x000fec000383ffff */
[----:B------:R-:W-:Y:S05]  /*4cc0*/  BSYNC.RECONVERGENT B1 ;  /* 0x0000000000017941 */ /* 0x000fea0003800200 */
.L_x_17:
[----:B------:R-:W2:Y:S04]  /*4cd0*/  LDL.64 R90, [R1] ;  /* 0x00000000015a7983 */ /* 0x000ea80000100a00 */
[----:B------:R-:W3:Y:S04]  /*4ce0*/  LDL.64 R2, [R1+0x8] ;  /* 0x0000080001027983 */ /* 0x000ee80000100a00 */
[----:B------:R-:W4:Y:S01]  /*4cf0*/  LDL R9, [R1+0x10] ;  /* 0x0000100001097983 */ /* 0x000f220000100800 */
[----:B------:R-:W-:Y:S01]  /*4d00*/  MOV R10, 0x400 ;  /* 0x00000400000a7802 */ /* 0x000fe20000000f00 */
[----:B------:R-:W-:Y:S01]  /*4d10*/  IMAD.MOV.U32 R11, RZ, RZ, RZ ;  /* 0x000000ffff0b7224 */ /* 0x000fe200078e00ff */
[----:B------:R-:W0:Y:S02]  /*4d20*/  S2R R5, SR_CgaCtaId ;  /* 0x0000000000057919 */ /* 0x000e240000008800 */
[----:B0-----:R-:W-:-:S02]  /*4d30*/  LEA R10, R5, R10, 0x18 ;  /* 0x0000000a050a7211 */ /* 0x001fc400078ec0ff */
[C---:B--2---:R-:W-:Y:S02]  /*4d40*/  PRMT R0, R90.reuse, 0x7770, RZ ;  /* 0x000077705a007816 */ /* 0x044fe400000000ff */
[C---:B------:R-:W-:Y:S02]  /*4d50*/  PRMT R4, R90.reuse, 0x7771, RZ ;  /* 0x000077715a047816 */ /* 0x040fe400000000ff */
[C---:B------:R-:W-:Y:S02]  /*4d60*/  PRMT R5, R90.reuse, 0x7772, RZ ;  /* 0x000077725a057816 */ /* 0x040fe400000000ff */
[----:B------:R-:W-:Y:S02]  /*4d70*/  PRMT R6, R90, 0x7773, RZ ;  /* 0x000077735a067816 */ /* 0x000fe400000000ff */
[C---:B------:R-:W-:Y:S02]  /*4d80*/  PRMT R7, R91.reuse, 0x7770, RZ ;  /* 0x000077705b077816 */ /* 0x040fe400000000ff */
[----:B------:R-:W-:-:S02]  /*4d90*/  PRMT R8, R91, 0x7771, RZ ;  /* 0x000077715b087816 */ /* 0x000fc400000000ff */
[C---:B------:R-:W-:Y:S02]  /*4da0*/  PRMT R38, R91.reuse, 0x7772, RZ ;  /* 0x000077725b267816 */ /* 0x040fe400000000ff */
[----:B------:R-:W-:Y:S02]  /*4db0*/  PRMT R40, R91, 0x7773, RZ ;  /* 0x000077735b287816 */ /* 0x000fe400000000ff */
[----:B------:R-:W-:Y:S02]  /*4dc0*/  LOP3.LUT R66, R90, 0xff, RZ, 0xc0, !PT ;  /* 0x000000ff5a427812 */ /* 0x000fe400078ec0ff */
[C---:B---3--:R-:W-:Y:S02]  /*4dd0*/  PRMT R42, R2.reuse, 0x7770, RZ ;  /* 0x00007770022a7816 */ /* 0x048fe400000000ff */
[C---:B------:R-:W-:Y:S02]  /*4de0*/  PRMT R44, R2.reuse, 0x7771, RZ ;  /* 0x00007771022c7816 */ /* 0x040fe400000000ff */
[----:B------:R-:W-:-:S02]  /*4df0*/  PRMT R46, R2, 0x7772, RZ ;  /* 0x00007772022e7816 */ /* 0x000fc400000000ff */
[----:B------:R-:W-:Y:S02]  /*4e00*/  PRMT R48, R2, 0x7773, RZ ;  /* 0x0000777302307816 */ /* 0x000fe400000000ff */
[C---:B------:R-:W-:Y:S02]  /*4e10*/  PRMT R50, R3.reuse, 0x7770, RZ ;  /* 0x0000777003327816 */ /* 0x040fe400000000ff */
[C---:B------:R-:W-:Y:S02]  /*4e20*/  PRMT R52, R3.reuse, 0x7771, RZ ;  /* 0x0000777103347816 */ /* 0x040fe400000000ff */
[C---:B------:R-:W-:Y:S02]  /*4e30*/  PRMT R54, R3.reuse, 0x7772, RZ ;  /* 0x0000777203367816 */ /* 0x040fe400000000ff */
[----:B------:R-:W-:Y:S02]  /*4e40*/  PRMT R56, R3, 0x7773, RZ ;  /* 0x0000777303387816 */ /* 0x000fe400000000ff */
[----:B----4-:R-:W-:-:S02]  /*4e50*/  PRMT R58, R9, 0x7770, RZ ;  /* 0x00007770093a7816 */ /* 0x010fc400000000ff */
[C---:B------:R-:W-:Y:S02]  /*4e60*/  PRMT R60, R9.reuse, 0x7771, RZ ;  /* 0x00007771093c7816 */ /* 0x040fe400000000ff */
[C---:B------:R-:W-:Y:S02]  /*4e70*/  PRMT R62, R9.reuse, 0x7772, RZ ;  /* 0x00007772093e7816 */ /* 0x040fe400000000ff */
[----:B------:R-:W-:-:S07]  /*4e80*/  PRMT R64, R9, 0x7773, RZ ;  /* 0x0000777309407816 */ /* 0x000fce00000000ff */
.L_x_22:
[----:B------:R-:W-:Y:S01]  /*4e90*/  IMAD R68, R11, 0x14, R10 ;  /* 0x000000140b447824 */ /* 0x000fe200078e020a */
[----:B------:R-:W-:Y:S04]  /*4ea0*/  BSSY.RELIABLE B1, `(.L_x_19) ;  /* 0x0000055000017945 */ /* 0x000fe80003800100 */
[----:B------:R-:W0:Y:S02]  /*4eb0*/  LDS.U8 R70, [R68] ;  /* 0x0000000044467984 */ /* 0x000e240000000000 */
[----:B0-----:R-:W-:-:S13]  /*4ec0*/  ISETP.NE.AND P0, PT, R66, R70, PT ;  /* 0x000000464200720c */ /* 0x001fda0003f05270 */
[----:B------:R-:W-:Y:S05]  /*4ed0*/  @P0 BRA `(.L_x_20) ;  /* 0x0000000400340947 */ /* 0x000fea0003800000 */
[----:B------:R-:W0:Y:S01]  /*4ee0*/  LDS.U8 R70, [R68+0x1] ;  /* 0x0000010044467984 */ /* 0x000e220000000000 */
[----:B------:R-:W-:-:S04]  /*4ef0*/  PRMT R72, R90, 0x7771, RZ ;  /* 0x000077715a487816 */ /* 0x000fc800000000ff */
        /* <DEDUP_REMOVED lines=11> */
[----:B------:R-:W-:-:S04]  /*4fb0*/  LOP3.LUT R72, R91, 0xff, RZ, 0xc0, !PT ;  /* 0x000000ff5b487812 */ /* 0x000fc800078ec0ff */
        /* <DEDUP_REMOVED lines=61> */
[----:B------:R-:W-:Y:S05]  /*5390*/  @!P0 BREAK.RELIABLE B1 ;  /* 0x0000000000018942 */ /* 0x000fea0003800100 */
[----:B------:R-:W-:Y:S05]  /*53a0*/  @!P0 BRA `(.L_x_21) ;  /* 0x0000000000188947 */ /* 0x000fea0003800000 */
.L_x_20:
[----:B------:R-:W-:-:S05]  /*53b0*/  VIADD R11, R11, 0x1 ;  /* 0x000000010b0b7836 */ /* 0x000fca0000000000 */
[----:B------:R-:W-:-:S13]  /*53c0*/  ISETP.NE.AND P0, PT, R11, UR4, PT ;  /* 0x000000040b007c0c */ /* 0x000fda000bf05270 */
[----:B------:R-:W-:Y:S05]  /*53d0*/  @!P0 BREAK.RELIABLE B1 ;  /* 0x0000000000018942 */ /* 0x000fea0003800100 */
[----:B------:R-:W-:Y:S05]  /*53e0*/  @!P0 BRA `(.L_x_14) ;  /* 0x0000000400dc8947 */ /* 0x000fea0003800000 */
[----:B------:R-:W-:Y:S05]  /*53f0*/  BSYNC.RELIABLE B1 ;  /* 0x0000000000017941 */ /* 0x000fea0003800100 */
.L_x_19:
[----:B------:R-:W-:Y:S05]  /*5400*/  BRA `(.L_x_22) ;  /* 0xfffffff800a07947 */ /* 0x000fea000383ffff */
.L_x_21:
[----:B------:R-:W0:Y:S01]  /*5410*/  S2R R9, SR_LANEID ;  /* 0x0000000000097919 */ /* 0x000e220000000000 */
[----:B------:R-:W-:Y:S01]  /*5420*/  VOTEU.ANY UR5, UPT, PT ;  /* 0x0000000000057886 */ /* 0x000fe200038e0100 */
[----:B------:R-:W1:Y:S01]  /*5430*/  LDC.64 R2, c[0x0][0x388] ;  /* 0x0000e200ff027b82 */ /* 0x000e620000000a00 */
[----:B------:R-:W0:Y:S08]  /*5440*/  FLO.U32 R10, UR5 ;  /* 0x00000005000a7d00 */ /* 0x000e3000080e0000 */
[----:B------:R-:W1:Y:S01]  /*5450*/  POPC R11, UR5 ;  /* 0x00000005000b7d09 */ /* 0x000e620008000000 */
[----:B0-----:R-:W-:-:S13]  /*5460*/  ISETP.EQ.U32.AND P0, PT, R10, R9, PT ;  /* 0x000000090a00720c */ /* 0x001fda0003f02070 */
[----:B-1----:R-:W2:Y:S01]  /*5470*/  @P0 ATOMG.E.ADD.STRONG.GPU PT, R3, desc[UR6][R2.64], R11 ;  /* 0x8000000b020309a8 */ /* 0x002ea200081ef106 */
[----:B------:R-:W0:Y:S02]  /*5480*/  S2R R66, SR_LTMASK ;  /* 0x0000000000427919 */ /* 0x000e240000003900 */
[----:B0-----:R-:W-:-:S06]  /*5490*/  LOP3.LUT R66, R66, UR5, RZ, 0xc0, !PT ;  /* 0x0000000542427c12 */ /* 0x001fcc000f8ec0ff */
[----:B------:R-:W0:Y:S01]  /*54a0*/  POPC R66, R66 ;  /* 0x0000004200427309 */ /* 0x000e220000000000 */
[----:B--2---:R-:W0:Y:S02]  /*54b0*/  SHFL.IDX PT, R9, R3, R10, 0x1f ;  /* 0x00001f0a03097589 */ /* 0x004e2400000e0000 */
[----:B0-----:R-:W-:-:S05]  /*54c0*/  IMAD.IADD R9, R9, 0x1, R66 ;  /* 0x0000000109097824 */ /* 0x001fca00078e0242 */
[----:B------:R-:W-:-:S13]  /*54d0*/  ISETP.GT.AND P0, PT, R9, 0x63, PT ;  /* 0x000000630900780c */ /* 0x000fda0003f04270 */
[----:B------:R-:W-:Y:S05]  /*54e0*/  @P0 BRA `(.L_x_14) ;  /* 0x00000004009c0947 */ /* 0x000fea0003800000 */
[----:B------:R-:W0:Y:S01]  /*54f0*/  LDC.64 R2, c[0x0][0x380] ;  /* 0x0000e000ff027b82 */ /* 0x000e220000000a00 */
[----:B------:R-:W-:Y:S02]  /*5500*/  IMAD.MOV.U32 R10, RZ, RZ, R18 ;  /* 0x000000ffff0a7224 */ /* 0x000fe400078e0012 */
[----:B------:R-:W-:Y:S02]  /*5510*/  IMAD.MOV.U32 R11, RZ, RZ, RZ ;  /* 0x000000ffff0b7224 */ /* 0x000fe400078e00ff */
[----:B0-----:R-:W-:-:S04]  /*5520*/  IMAD.WIDE R2, R9, 0x68, R2 ;  /* 0x0000006809027825 */ /* 0x001fc800078e0202 */
[C---:B------:R-:W-:Y:S01]  /*5530*/  VIADD R9, R18.reuse, 0x45 ;  /* 0x0000004512097836 */ /* 0x040fe20000000000 */
[----:B------:R0:W-:Y:S04]  /*5540*/  STG.E.64 desc[UR6][R2.64+0x60], R10 ;  /* 0x0000600a02007986 */ /* 0x0001e8000c101b06 */
[----:B------:R1:W-:Y:S04]  /*5550*/  STG.E.U8 desc[UR6][R2.64+0x1], R20 ;  /* 0x0000011402007986 */ /* 0x0003e8000c101106 */
[----:B------:R2:W-:Y:S04]  /*5560*/  STG.E.U8 desc[UR6][R2.64+0x3], R27 ;  /* 0x0000031b02007986 */ /* 0x0005e8000c101106 */
[----:B------:R3:W-:Y:S01]  /*5570*/  STG.E.U8 desc[UR6][R2.64+0x2], R25 ;  /* 0x0000021902007986 */ /* 0x0007e2000c101106 */
[----:B0-----:R-:W-:-:S02]  /*5580*/  VIADD R10, R18, 0x2b ;  /* 0x0000002b120a7836 */ /* 0x001fc40000000000 */
[----:B-1----:R-:W-:Y:S01]  /*5590*/  VIADD R20, R18, 0x38 ;  /* 0x0000003812147836 */ /* 0x002fe20000000000 */
[----:B------:R0:W-:Y:S02]  /*55a0*/  STG.E.U8 desc[UR6][R2.64+0x5], R29 ;  /* 0x0000051d02007986 */ /* 0x0001e4000c101106 */
[----:B------:R-:W-:Y:S01]  /*55b0*/  LOP3.LUT R11, R10, R61, RZ, 0x3c, !PT ;  /* 0x0000003d0a0b7212 */ /* 0x000fe200078e3cff */
[----:B------:R-:W-:Y:S01]  /*55c0*/  VIADD R10, R18, 0xffffff93 ;  /* 0xffffff93120a7836 */ /* 0x000fe20000000000 */
[----:B--2---:R-:W-:Y:S01]  /*55d0*/  LOP3.LUT R27, R9, R30, RZ, 0x3c, !PT ;  /* 0x0000001e091b7212 */ /* 0x004fe200078e3cff */
[----:B------:R1:W-:Y:S01]  /*55e0*/  STG.E.U8 desc[UR6][R2.64+0x20], R0 ;  /* 0x0000200002007986 */ /* 0x0003e2000c101106 */
[----:B------:R-:W-:Y:S02]  /*55f0*/  LOP3.LUT R9, R23, 0x1, RZ, 0xc0, !PT ;  /* 0x0000000117097812 */ /* 0x000fe400078ec0ff */
[----:B---3--:R-:W-:Y:S01]  /*5600*/  LOP3.LUT R25, R20, R41, RZ, 0x3c, !PT ;  /* 0x0000002914197212 */ /* 0x008fe200078e3cff */
[----:B------:R2:W-:Y:S01]  /*5610*/  STG.E.U8 desc[UR6][R2.64+0x4], R22 ;  /* 0x0000041602007986 */ /* 0x0005e2000c101106 */
[----:B------:R-:W-:-:S02]  /*5620*/  LOP3.LUT R9, R9, 0x2, RZ, 0xfc, !PT ;  /* 0x0000000209097812 */ /* 0x000fc400078efcff */
[----:B0-----:R-:W-:Y:S01]  /*5630*/  LOP3.LUT R29, R10, R69, RZ, 0x3c, !PT ;  /* 0x000000450a1d7212 */ /* 0x001fe200078e3cff */
[----:B------:R2:W-:Y:S01]  /*5640*/  STG.E.U8 desc[UR6][R2.64+0x6], R47 ;  /* 0x0000062f02007986 */ /* 0x0005e2000c101106 */
[----:B-1----:R-:W-:-:S03]  /*5650*/  IMAD.MOV.U32 R0, RZ, RZ, 0x1 ;  /* 0x00000001ff007424 */ /* 0x002fc600078e00ff */
[----:B------:R2:W-:Y:S04]  /*5660*/  STG.E.U8 desc[UR6][R2.64+0x7], R45 ;  /* 0x0000072d02007986 */ /* 0x0005e8000c101106 */
        /* <DEDUP_REMOVED lines=78> */
[----:B------:R2:W-:Y:S02]  /*5b50*/  STG.E.64 desc[UR6][R2.64+0x58], R12 ;  /* 0x0000580c02007986 */ /* 0x0005e4000c101b06 */
.L_x_14:
[----:B-1234-:R-:W-:Y:S05]  /*5b60*/  BSYNC.RECONVERGENT B0 ;  /* 0x0000000000007941 */ /* 0x01efea0003800200 */
.L_x_13:
[----:B------:R-:W-:Y:S05]  /*5b70*/  WARPSYNC.ALL ;  /* 0x0000000000007948 */ /* 0x000fea0003800000 */
[----:B------:R-:W-:-:S05]  /*5b80*/  VIADD R18, R18, 0x1 ;  /* 0x0000000112127836 */ /* 0x000fca0000000000 */
[----:B------:R-:W-:-:S13]  /*5b90*/  ISETP.NE.AND P0, PT, R18, 0x80, PT ;  /* 0x000000801200780c */ /* 0x000fda0003f05270 */
[----:B------:R-:W-:Y:S05]  /*5ba0*/  @!P0 EXIT ;  /* 0x000000000000894d */ /* 0x000fea0003800000 */
[----:B------:R-:W-:Y:S05]  /*5bb0*/  BRA `(.L_x_23) ;  /* 0xffffffd000f07947 */ /* 0x000fea000383ffff */
.L_x_24:
[----:B------:R-:W-:-:S00]  /*5bc0*/  BRA `(.L_x_24) ;  /* 0xfffffffc00fc7947 */ /* 0x000fc0000383ffff */
[----:B------:R-:W-:-:S00]  /*5bd0*/  NOP ;  /* 0x0000000000007918 */ /* 0x000fc00000000000 */
        /* <DEDUP_REMOVED lines=10> */
.L_x_25:


//--------------------- .nv.global.init           --------------------------
	.section	.nv.global.init,"aw",@progbits
	.align	4
.nv.global.init:
	.type		mrg32k3aM1SubSeq,@object
	.size		mrg32k3aM1SubSeq,(mrg32k3aM2SubSeq - mrg32k3aM1SubSeq)
mrg32k3aM1SubSeq:
        /*0000*/ 	.byte	0x0b, 0xcc, 0xee, 0x04, 0x73, 0x29, 0x8b, 0x6f, 0xf6, 0x53, 0x03, 0xf6, 0x23, 0xf6, 0xea, 0xda
        /* <DEDUP_REMOVED lines=125> */
	.type		mrg32k3aM2SubSeq,@object
	.size		mrg32k3aM2SubSeq,(mrg32k3aM1 - mrg32k3aM2SubSeq)
mrg32k3aM2SubSeq:
        /* <DEDUP_REMOVED lines=126> */
	.type		mrg32k3aM1,@object
	.size		mrg32k3aM1,(mrg32k3aM1Seq - mrg32k3aM1)
mrg32k3aM1:
        /* <DEDUP_REMOVED lines=144> */
	.type		mrg32k3aM1Seq,@object
	.size		mrg32k3aM1Seq,(mrg32k3aM2 - mrg32k3aM1Seq)
mrg32k3aM1Seq:
        /* <DEDUP_REMOVED lines=144> */
	.type		mrg32k3aM2,@object
	.size		mrg32k3aM2,(mrg32k3aM2Seq - mrg32k3aM2)
mrg32k3aM2:
        /* <DEDUP_REMOVED lines=144> */
	.type		mrg32k3aM2Seq,@object
	.size		mrg32k3aM2Seq,(precalc_xorwow_matrix - mrg32k3aM2Seq)
mrg32k3aM2Seq:
        /* <DEDUP_REMOVED lines=144> */
	.type		precalc_xorwow_matrix,@object
	.size		precalc_xorwow_matrix,(precalc_xorwow_offset_matrix - precalc_xorwow_matrix)
precalc_xorwow_matrix:
        /* <DEDUP_REMOVED lines=6400> */
	.type		precalc_xorwow_offset_matrix,@object
	.size		precalc_xorwow_offset_matrix,(.L_1 - precalc_xorwow_offset_matrix)
precalc_xorwow_offset_matrix:
        /* <DEDUP_REMOVED lines=6400> */
.L_1:


//--------------------- .nv.shared._Z23bruteforce_kernel_fixedP6ResultPiy --------------------------
	.section	.nv.shared._Z23bruteforce_kernel_fixedP6ResultPiy,"aw",@nobits
	.sectionflags	@""
.nv.shared._Z23bruteforce_kernel_fixedP6ResultPiy:
	.zero		6144


//--------------------- .nv.shared.reserved.0     --------------------------
	.section	.nv.shared.reserved.0,"aw",@nobits
	.weak		__nv_reservedSMEM_offset_0_alias
	.size		__nv_reservedSMEM_offset_0_alias, 0, 64
	.other		__nv_reservedSMEM_offset_0_alias,@"STO_CUDA_RESERVED_SHARED STV_DEFAULT"
__nv_reservedSMEM_offset_0_alias:
	.zero		0
	.zero		64


//--------------------- .nv.constant0._Z23bruteforce_kernel_fixedP6ResultPiy --------------------------
	.section	.nv.constant0._Z23bruteforce_kernel_fixedP6ResultPiy,"a",@progbits
	.sectionflags	@""
	.align	4
.nv.constant0._Z23bruteforce_kernel_fixedP6ResultPiy:
	.zero		920


//--------------------- SYMBOLS --------------------------

	.type		.nv.reservedSmem.offset0,@object
	.size		.nv.reservedSmem.offset0,0x4
	.type		.nv.reservedSmem.cap,@object
	.size		.nv.reservedSmem.cap,0x4
